//
// Generated by NVIDIA NVVM Compiler
//
// Compiler Build ID: CL-36424714
// Cuda compilation tools, release 13.0, V13.0.88
// Based on NVVM 20.0.0
//

.version 9.0
.target sm_100
.address_size 64

	// .globl	_Z10jsd_kernelPKfiS0_iPfiS1_iPKifiiib
.extern .shared .align 16 .b8 sdata[];

.visible .entry _Z10jsd_kernelPKfiS0_iPfiS1_iPKifiiib(
	.param .u64 .ptr .align 1 _Z10jsd_kernelPKfiS0_iPfiS1_iPKifiiib_param_0,
	.param .u32 _Z10jsd_kernelPKfiS0_iPfiS1_iPKifiiib_param_1,
	.param .u64 .ptr .align 1 _Z10jsd_kernelPKfiS0_iPfiS1_iPKifiiib_param_2,
	.param .u32 _Z10jsd_kernelPKfiS0_iPfiS1_iPKifiiib_param_3,
	.param .u64 .ptr .align 1 _Z10jsd_kernelPKfiS0_iPfiS1_iPKifiiib_param_4,
	.param .u32 _Z10jsd_kernelPKfiS0_iPfiS1_iPKifiiib_param_5,
	.param .u64 .ptr .align 1 _Z10jsd_kernelPKfiS0_iPfiS1_iPKifiiib_param_6,
	.param .u32 _Z10jsd_kernelPKfiS0_iPfiS1_iPKifiiib_param_7,
	.param .u64 .ptr .align 1 _Z10jsd_kernelPKfiS0_iPfiS1_iPKifiiib_param_8,
	.param .f32 _Z10jsd_kernelPKfiS0_iPfiS1_iPKifiiib_param_9,
	.param .u32 _Z10jsd_kernelPKfiS0_iPfiS1_iPKifiiib_param_10,
	.param .u32 _Z10jsd_kernelPKfiS0_iPfiS1_iPKifiiib_param_11,
	.param .u32 _Z10jsd_kernelPKfiS0_iPfiS1_iPKifiiib_param_12,
	.param .u8 _Z10jsd_kernelPKfiS0_iPfiS1_iPKifiiib_param_13
)
{
	.reg .pred 	%p<19>;
	.reg .b16 	%rs<2>;
	.reg .b32 	%r<53>;
	.reg .b32 	%f<144>;
	.reg .b64 	%rd<34>;

	ld.param.u32 	%r20, [_Z10jsd_kernelPKfiS0_iPfiS1_iPKifiiib_param_1];
	ld.param.u64 	%rd8, [_Z10jsd_kernelPKfiS0_iPfiS1_iPKifiiib_param_2];
	ld.param.u32 	%r15, [_Z10jsd_kernelPKfiS0_iPfiS1_iPKifiiib_param_3];
	ld.param.u64 	%rd9, [_Z10jsd_kernelPKfiS0_iPfiS1_iPKifiiib_param_4];
	ld.param.u32 	%r16, [_Z10jsd_kernelPKfiS0_iPfiS1_iPKifiiib_param_5];
	ld.param.u64 	%rd11, [_Z10jsd_kernelPKfiS0_iPfiS1_iPKifiiib_param_6];
	ld.param.u32 	%r21, [_Z10jsd_kernelPKfiS0_iPfiS1_iPKifiiib_param_7];
	ld.param.u64 	%rd10, [_Z10jsd_kernelPKfiS0_iPfiS1_iPKifiiib_param_8];
	ld.param.f32 	%f16, [_Z10jsd_kernelPKfiS0_iPfiS1_iPKifiiib_param_9];
	ld.param.u32 	%r17, [_Z10jsd_kernelPKfiS0_iPfiS1_iPKifiiib_param_10];
	ld.param.u32 	%r18, [_Z10jsd_kernelPKfiS0_iPfiS1_iPKifiiib_param_11];
	ld.param.u32 	%r19, [_Z10jsd_kernelPKfiS0_iPfiS1_iPKifiiib_param_12];
	ld.param.s8 	%rs1, [_Z10jsd_kernelPKfiS0_iPfiS1_iPKifiiib_param_13];
	cvta.to.global.u64 	%rd12, %rd11;
	mov.u32 	%r1, %ctaid.x;
	mul.lo.s32 	%r2, %r20, %r1;
	mul.lo.s32 	%r22, %r21, %r1;
	mul.wide.s32 	%rd13, %r22, 4;
	add.s64 	%rd1, %rd12, %rd13;
	setp.eq.s16 	%p1, %rs1, 0;
	@%p1 bra 	$L__BB0_5;
	cvta.to.global.u64 	%rd14, %rd10;
	mul.wide.u32 	%rd15, %r1, 4;
	add.s64 	%rd16, %rd14, %rd15;
	ld.global.nc.u32 	%r23, [%rd16];
	setp.ne.s32 	%p2, %r23, %r18;
	@%p2 bra 	$L__BB0_5;
	mov.u32 	%r50, %tid.x;
	setp.ge.s32 	%p3, %r50, %r19;
	@%p3 bra 	$L__BB0_27;
	mov.u32 	%r4, %ntid.x;
$L__BB0_4:
	mul.wide.s32 	%rd17, %r50, 4;
	add.s64 	%rd18, %rd1, %rd17;
	mov.b32 	%r24, 0;
	st.global.u32 	[%rd18], %r24;
	add.s32 	%r50, %r50, %r4;
	setp.lt.s32 	%p4, %r50, %r19;
	@%p4 bra 	$L__BB0_4;
	bra.uni 	$L__BB0_27;
$L__BB0_5:
	setp.lt.s32 	%p5, %r19, 1;
	@%p5 bra 	$L__BB0_27;
	mov.u32 	%r7, %tid.x;
	shl.b32 	%r26, %r7, 2;
	mov.u32 	%r27, sdata;
	add.s32 	%r8, %r27, %r26;
	mov.u32 	%r9, %ntid.x;
	mov.f32 	%f17, 0f3F800000;
	sub.f32 	%f1, %f17, %f16;
	cvt.rn.f32.s32 	%f18, %r17;
	rcp.rn.f32 	%f2, %f18;
	mul.lo.s32 	%r28, %r16, %r1;
	cvt.s64.s32 	%rd2, %r28;
	mul.lo.s32 	%r29, %r15, %r1;
	cvt.s64.s32 	%rd3, %r29;
	cvt.s64.s32 	%rd4, %r2;
	cvta.to.global.u64 	%rd5, %rd8;
	cvta.to.global.u64 	%rd6, %rd9;
	mov.b32 	%r51, 0;
$L__BB0_7:
	add.s32 	%r11, %r51, %r7;
	setp.ge.s32 	%p6, %r11, %r19;
	mov.f32 	%f5, 0fFF800000;
	mov.f32 	%f6, %f5;
	@%p6 bra 	$L__BB0_9;
	ld.param.u64 	%rd33, [_Z10jsd_kernelPKfiS0_iPfiS1_iPKifiiib_param_0];
	cvt.s64.s32 	%rd19, %r11;
	add.s64 	%rd20, %rd19, %rd4;
	cvta.to.global.u64 	%rd21, %rd33;
	shl.b64 	%rd22, %rd20, 2;
	add.s64 	%rd23, %rd21, %rd22;
	ld.global.nc.f32 	%f5, [%rd23];
	add.s64 	%rd24, %rd19, %rd3;
	shl.b64 	%rd25, %rd24, 2;
	add.s64 	%rd26, %rd5, %rd25;
	ld.global.nc.f32 	%f6, [%rd26];
$L__BB0_9:
	setp.neu.f32 	%p7, %f16, 0f00000000;
	@%p7 bra 	$L__BB0_11;
	st.shared.f32 	[%r8], %f6;
	bra.uni 	$L__BB0_14;
$L__BB0_11:
	setp.neu.f32 	%p8, %f16, 0f3F800000;
	@%p8 bra 	$L__BB0_13;
	st.shared.f32 	[%r8], %f5;
	bra.uni 	$L__BB0_14;
$L__BB0_13:
	max.f32 	%f20, %f5, %f6;
	st.shared.f32 	[%r8], %f20;
$L__BB0_14:
	setp.lt.u32 	%p9, %r9, 2;
	bar.sync 	0;
	@%p9 bra 	$L__BB0_19;
	mov.u32 	%r52, %r9;
$L__BB0_16:
	shr.u32 	%r13, %r52, 1;
	setp.ge.u32 	%p10, %r7, %r13;
	@%p10 bra 	$L__BB0_18;
	ld.shared.f32 	%f21, [%r8];
	shl.b32 	%r30, %r13, 2;
	add.s32 	%r31, %r8, %r30;
	ld.shared.f32 	%f22, [%r31];
	max.f32 	%f23, %f21, %f22;
	st.shared.f32 	[%r8], %f23;
$L__BB0_18:
	bar.sync 	0;
	setp.gt.u32 	%p11, %r52, 3;
	mov.u32 	%r52, %r13;
	@%p11 bra 	$L__BB0_16;
$L__BB0_19:
	setp.neu.f32 	%p12, %f16, 0f00000000;
	ld.shared.f32 	%f7, [sdata];
	@%p12 bra 	$L__BB0_21;
	sub.f32 	%f113, %f6, %f7;
	fma.rn.f32 	%f114, %f113, 0f3BBB989D, 0f3F000000;
	cvt.sat.f32.f32 	%f115, %f114;
	mov.f32 	%f116, 0f4B400001;
	mov.f32 	%f117, 0f437C0000;
	fma.rm.f32 	%f118, %f115, %f117, %f116;
	add.f32 	%f119, %f118, 0fCB40007F;
	neg.f32 	%f120, %f119;
	fma.rn.f32 	%f121, %f113, 0f3FB8AA3B, %f120;
	fma.rn.f32 	%f122, %f113, 0f32A57060, %f121;
	mov.b32 	%r46, %f118;
	shl.b32 	%r47, %r46, 23;
	mov.b32 	%f123, %r47;
	ex2.approx.ftz.f32 	%f124, %f122;
	mul.f32 	%f125, %f124, %f123;
	fma.rn.f32 	%f126, %f7, 0f3BBB989D, 0f3F000000;
	cvt.sat.f32.f32 	%f127, %f126;
	fma.rm.f32 	%f128, %f127, %f117, %f116;
	add.f32 	%f129, %f128, 0fCB40007F;
	neg.f32 	%f130, %f129;
	fma.rn.f32 	%f131, %f7, 0f3FB8AA3B, %f130;
	fma.rn.f32 	%f132, %f7, 0f32A57060, %f131;
	mov.b32 	%r48, %f128;
	shl.b32 	%r49, %r48, 23;
	mov.b32 	%f133, %r49;
	ex2.approx.ftz.f32 	%f134, %f132;
	mul.f32 	%f135, %f134, %f133;
	mul.f32 	%f136, %f125, %f135;
	sub.f32 	%f137, %f6, %f5;
	mul.f32 	%f142, %f137, %f136;
	neg.f32 	%f143, %f136;
	bra.uni 	$L__BB0_24;
$L__BB0_21:
	setp.neu.f32 	%p13, %f16, 0f3F800000;
	@%p13 bra 	$L__BB0_23;
	sub.f32 	%f88, %f5, %f7;
	fma.rn.f32 	%f89, %f88, 0f3BBB989D, 0f3F000000;
	cvt.sat.f32.f32 	%f90, %f89;
	mov.f32 	%f91, 0f4B400001;
	mov.f32 	%f92, 0f437C0000;
	fma.rm.f32 	%f93, %f90, %f92, %f91;
	add.f32 	%f94, %f93, 0fCB40007F;
	neg.f32 	%f95, %f94;
	fma.rn.f32 	%f96, %f88, 0f3FB8AA3B, %f95;
	fma.rn.f32 	%f97, %f88, 0f32A57060, %f96;
	mov.b32 	%r42, %f93;
	shl.b32 	%r43, %r42, 23;
	mov.b32 	%f98, %r43;
	ex2.approx.ftz.f32 	%f99, %f97;
	mul.f32 	%f100, %f99, %f98;
	fma.rn.f32 	%f101, %f7, 0f3BBB989D, 0f3F000000;
	cvt.sat.f32.f32 	%f102, %f101;
	fma.rm.f32 	%f103, %f102, %f92, %f91;
	add.f32 	%f104, %f103, 0fCB40007F;
	neg.f32 	%f105, %f104;
	fma.rn.f32 	%f106, %f7, 0f3FB8AA3B, %f105;
	fma.rn.f32 	%f107, %f7, 0f32A57060, %f106;
	mov.b32 	%r44, %f103;
	shl.b32 	%r45, %r44, 23;
	mov.b32 	%f108, %r45;
	ex2.approx.ftz.f32 	%f109, %f107;
	mul.f32 	%f110, %f109, %f108;
	mul.f32 	%f111, %f100, %f110;
	sub.f32 	%f112, %f5, %f6;
	mul.f32 	%f142, %f112, %f111;
	add.f32 	%f143, %f111, %f142;
	bra.uni 	$L__BB0_24;
$L__BB0_23:
	sub.f32 	%f24, %f5, %f7;
	sub.f32 	%f25, %f6, %f7;
	fma.rn.f32 	%f26, %f7, 0f3BBB989D, 0f3F000000;
	cvt.sat.f32.f32 	%f27, %f26;
	mov.f32 	%f28, 0f4B400001;
	mov.f32 	%f29, 0f437C0000;
	fma.rm.f32 	%f30, %f27, %f29, %f28;
	add.f32 	%f31, %f30, 0fCB40007F;
	neg.f32 	%f32, %f31;
	fma.rn.f32 	%f33, %f7, 0f3FB8AA3B, %f32;
	fma.rn.f32 	%f34, %f7, 0f32A57060, %f33;
	mov.b32 	%r32, %f30;
	shl.b32 	%r33, %r32, 23;
	mov.b32 	%f35, %r33;
	ex2.approx.ftz.f32 	%f36, %f34;
	mul.f32 	%f37, %f36, %f35;
	fma.rn.f32 	%f38, %f24, 0f3BBB989D, 0f3F000000;
	cvt.sat.f32.f32 	%f39, %f38;
	fma.rm.f32 	%f40, %f39, %f29, %f28;
	add.f32 	%f41, %f40, 0fCB40007F;
	neg.f32 	%f42, %f41;
	fma.rn.f32 	%f43, %f24, 0f3FB8AA3B, %f42;
	fma.rn.f32 	%f44, %f24, 0f32A57060, %f43;
	mov.b32 	%r34, %f40;
	shl.b32 	%r35, %r34, 23;
	mov.b32 	%f45, %r35;
	ex2.approx.ftz.f32 	%f46, %f44;
	mul.f32 	%f47, %f46, %f45;
	mul.f32 	%f48, %f37, %f47;
	fma.rn.f32 	%f49, %f25, 0f3BBB989D, 0f3F000000;
	cvt.sat.f32.f32 	%f50, %f49;
	fma.rm.f32 	%f51, %f50, %f29, %f28;
	add.f32 	%f52, %f51, 0fCB40007F;
	neg.f32 	%f53, %f52;
	fma.rn.f32 	%f54, %f25, 0f3FB8AA3B, %f53;
	fma.rn.f32 	%f55, %f25, 0f32A57060, %f54;
	mov.b32 	%r36, %f51;
	shl.b32 	%r37, %r36, 23;
	mov.b32 	%f56, %r37;
	ex2.approx.ftz.f32 	%f57, %f55;
	mul.f32 	%f58, %f57, %f56;
	mul.f32 	%f59, %f37, %f58;
	mul.f32 	%f60, %f16, %f59;
	mul.f32 	%f61, %f1, %f48;
	add.f32 	%f62, %f61, %f60;
	setp.lt.f32 	%p14, %f62, 0f00800000;
	mul.f32 	%f63, %f62, 0f4B000000;
	selp.f32 	%f64, %f63, %f62, %p14;
	selp.f32 	%f65, 0fC1B80000, 0f00000000, %p14;
	mov.b32 	%r38, %f64;
	add.s32 	%r39, %r38, -1059760811;
	and.b32  	%r40, %r39, -8388608;
	sub.s32 	%r41, %r38, %r40;
	mov.b32 	%f66, %r41;
	cvt.rn.f32.s32 	%f67, %r40;
	fma.rn.f32 	%f68, %f67, 0f34000000, %f65;
	add.f32 	%f69, %f66, 0fBF800000;
	fma.rn.f32 	%f70, %f69, 0fBE055027, 0f3E1039F6;
	fma.rn.f32 	%f71, %f70, %f69, 0fBDF8CDCC;
	fma.rn.f32 	%f72, %f71, %f69, 0f3E0F2955;
	fma.rn.f32 	%f73, %f72, %f69, 0fBE2AD8B9;
	fma.rn.f32 	%f74, %f73, %f69, 0f3E4CED0B;
	fma.rn.f32 	%f75, %f74, %f69, 0fBE7FFF22;
	fma.rn.f32 	%f76, %f75, %f69, 0f3EAAAA78;
	fma.rn.f32 	%f77, %f76, %f69, 0fBF000000;
	mul.f32 	%f78, %f69, %f77;
	fma.rn.f32 	%f79, %f78, %f69, %f69;
	fma.rn.f32 	%f80, %f68, 0f3F317218, %f79;
	setp.gt.u32 	%p15, %r38, 2139095039;
	fma.rn.f32 	%f81, %f64, 0f7F800000, 0f7F800000;
	selp.f32 	%f82, %f81, %f80, %p15;
	setp.eq.f32 	%p16, %f64, 0f00000000;
	selp.f32 	%f83, 0fFF800000, %f82, %p16;
	mul.f32 	%f84, %f6, %f60;
	fma.rn.f32 	%f85, %f5, %f61, %f84;
	mul.f32 	%f86, %f62, %f83;
	sub.f32 	%f142, %f85, %f86;
	sub.f32 	%f87, %f5, %f83;
	mul.f32 	%f143, %f61, %f87;
$L__BB0_24:
	setp.ge.s32 	%p17, %r11, %r19;
	@%p17 bra 	$L__BB0_26;
	cvt.s64.s32 	%rd27, %r11;
	add.s64 	%rd28, %rd27, %rd2;
	shl.b64 	%rd29, %rd28, 2;
	add.s64 	%rd30, %rd6, %rd29;
	mul.f32 	%f138, %f2, %f142;
	st.global.f32 	[%rd30], %f138;
	mul.wide.s32 	%rd31, %r11, 4;
	add.s64 	%rd32, %rd1, %rd31;
	mul.f32 	%f139, %f2, %f143;
	st.global.f32 	[%rd32], %f139;
$L__BB0_26:
	bar.sync 	0;
	add.s32 	%r51, %r51, %r9;
	setp.lt.s32 	%p18, %r51, %r19;
	@%p18 bra 	$L__BB0_7;
$L__BB0_27:
	ret;

}
	// .globl	_Z19jsd_backward_kernelPKfPffi
.visible .entry _Z19jsd_backward_kernelPKfPffi(
	.param .u64 .ptr .align 1 _Z19jsd_backward_kernelPKfPffi_param_0,
	.param .u64 .ptr .align 1 _Z19jsd_backward_kernelPKfPffi_param_1,
	.param .f32 _Z19jsd_backward_kernelPKfPffi_param_2,
	.param .u32 _Z19jsd_backward_kernelPKfPffi_param_3
)
{
	.reg .pred 	%p<3>;
	.reg .b32 	%r<6>;
	.reg .b32 	%f<7>;
	.reg .b64 	%rd<11>;

	ld.param.u64 	%rd3, [_Z19jsd_backward_kernelPKfPffi_param_0];
	ld.param.u64 	%rd2, [_Z19jsd_backward_kernelPKfPffi_param_1];
	ld.param.f32 	%f4, [_Z19jsd_backward_kernelPKfPffi_param_2];
	ld.param.u32 	%r2, [_Z19jsd_backward_kernelPKfPffi_param_3];
	cvta.to.global.u64 	%rd1, %rd3;
	mov.u32 	%r3, %ctaid.x;
	mov.u32 	%r4, %ntid.x;
	mov.u32 	%r5, %tid.x;
	mad.lo.s32 	%r1, %r3, %r4, %r5;
	setp.ge.s32 	%p1, %r1, %r2;
	@%p1 bra 	$L__BB1_5;
	setp.neu.f32 	%p2, %f4, 0f3F800000;
	@%p2 bra 	$L__BB1_3;
	mul.wide.s32 	%rd6, %r1, 4;
	add.s64 	%rd7, %rd1, %rd6;
	ld.global.f32 	%f6, [%rd7];
	bra.uni 	$L__BB1_4;
$L__BB1_3:
	mul.wide.s32 	%rd4, %r1, 4;
	add.s64 	%rd5, %rd1, %rd4;
	ld.global.f32 	%f5, [%rd5];
	mul.f32 	%f6, %f4, %f5;
$L__BB1_4:
	cvta.to.global.u64 	%rd8, %rd2;
	mul.wide.s32 	%rd9, %r1, 4;
	add.s64 	%rd10, %rd8, %rd9;
	st.global.f32 	[%rd10], %f6;
$L__BB1_5:
	ret;

}
	// .globl	_Z17reduce_sum_kernelPKfPfi
.visible .entry _Z17reduce_sum_kernelPKfPfi(
	.param .u64 .ptr .align 1 _Z17reduce_sum_kernelPKfPfi_param_0,
	.param .u64 .ptr .align 1 _Z17reduce_sum_kernelPKfPfi_param_1,
	.param .u32 _Z17reduce_sum_kernelPKfPfi_param_2
)
{
	.reg .pred 	%p<7>;
	.reg .b32 	%r<17>;
	.reg .b32 	%f<11>;
	.reg .b64 	%rd<11>;

	ld.param.u64 	%rd3, [_Z17reduce_sum_kernelPKfPfi_param_0];
	ld.param.u64 	%rd2, [_Z17reduce_sum_kernelPKfPfi_param_1];
	ld.param.u32 	%r9, [_Z17reduce_sum_kernelPKfPfi_param_2];
	cvta.to.global.u64 	%rd1, %rd3;
	mov.u32 	%r1, %tid.x;
	mov.u32 	%r2, %ctaid.x;
	mov.u32 	%r16, %ntid.x;
	mul.lo.s32 	%r10, %r16, %r2;
	shl.b32 	%r11, %r10, 1;
	add.s32 	%r4, %r11, %r1;
	setp.ge.u32 	%p1, %r4, %r9;
	mov.f32 	%f10, 0f00000000;
	@%p1 bra 	$L__BB2_3;
	mul.wide.u32 	%rd4, %r4, 4;
	add.s64 	%rd5, %rd1, %rd4;
	ld.global.f32 	%f10, [%rd5];
	add.s32 	%r5, %r4, %r16;
	setp.ge.u32 	%p2, %r5, %r9;
	@%p2 bra 	$L__BB2_3;
	mul.wide.u32 	%rd6, %r5, 4;
	add.s64 	%rd7, %rd1, %rd6;
	ld.global.f32 	%f5, [%rd7];
	add.f32 	%f10, %f10, %f5;
$L__BB2_3:
	shl.b32 	%r12, %r1, 2;
	mov.u32 	%r13, sdata;
	add.s32 	%r6, %r13, %r12;
	st.shared.f32 	[%r6], %f10;
	bar.sync 	0;
	setp.lt.u32 	%p3, %r16, 2;
	@%p3 bra 	$L__BB2_7;
$L__BB2_4:
	shr.u32 	%r8, %r16, 1;
	setp.ge.u32 	%p4, %r1, %r8;
	@%p4 bra 	$L__BB2_6;
	shl.b32 	%r14, %r8, 2;
	add.s32 	%r15, %r6, %r14;
	ld.shared.f32 	%f6, [%r15];
	ld.shared.f32 	%f7, [%r6];
	add.f32 	%f8, %f6, %f7;
	st.shared.f32 	[%r6], %f8;
$L__BB2_6:
	bar.sync 	0;
	setp.gt.u32 	%p5, %r16, 3;
	mov.u32 	%r16, %r8;
	@%p5 bra 	$L__BB2_4;
$L__BB2_7:
	setp.ne.s32 	%p6, %r1, 0;
	@%p6 bra 	$L__BB2_9;
	ld.shared.f32 	%f9, [sdata];
	cvta.to.global.u64 	%rd8, %rd2;
	mul.wide.u32 	%rd9, %r2, 4;
	add.s64 	%rd10, %rd8, %rd9;
	st.global.f32 	[%rd10], %f9;
$L__BB2_9:
	ret;

}


// ===== COMPILED SASS (sm_100) =====

	.target	sm_100

	.elftype	@"ET_EXEC"


//--------------------- .note.nv.tkinfo           --------------------------
	.section	.note.nv.tkinfo,"",@"SHT_NOTE"
	.sectionflags	@"SHF_NOTE_NV_TKINFO"
	.tkinfo
        /*0018*/ 	.word	0x00000002
        /*0030*/ 	.string	""
        /*0030*/ 	.string	"ptxas"
        /*0030*/ 	.string	"Cuda compilation tools, release 13.0, V13.0.88"
        /*0030*/ 	.string	"Build cuda_13.0.r13.0/compiler.36424714_0"
        /*0030*/ 	.string	"-arch sm_100 -m 64 "



//--------------------- .note.nv.cuinfo           --------------------------
	.section	.note.nv.cuinfo,"",@"SHT_NOTE"
	.sectionflags	@"SHF_NOTE_NV_CUINFO"
        /*0018*/ 	.short	0x0002
        /*001a*/ 	.short	0x0064
        /*001c*/ 	.short	0x0082
	.zero		2


//--------------------- .nv.info                  --------------------------
	.section	.nv.info,"",@"SHT_CUDA_INFO"
	.align	4


	//----- nvinfo : EIATTR_REGCOUNT
	.align		4
        /*0000*/ 	.byte	0x04, 0x2f
        /*0002*/ 	.short	(.L_1 - .L_0)
	.align		4
.L_0:
        /*0004*/ 	.word	index@(_Z10jsd_kernelPKfiS0_iPfiS1_iPKifiiib)
        /*0008*/ 	.word	0x0000001a


	//----- nvinfo : EIATTR_FRAME_SIZE
	.align		4
.L_1:
        /*000c*/ 	.byte	0x04, 0x11
        /*000e*/ 	.short	(.L_3 - .L_2)
	.align		4
.L_2:
        /*0010*/ 	.word	index@($__internal_0_$__cuda_sm20_rcp_rn_f32_slowpath)
        /*0014*/ 	.word	0x00000000


	//----- nvinfo : EIATTR_FRAME_SIZE
	.align		4
.L_3:
        /*0018*/ 	.byte	0x04, 0x11
        /*001a*/ 	.short	(.L_5 - .L_4)
	.align		4
.L_4:
        /*001c*/ 	.word	index@(_Z10jsd_kernelPKfiS0_iPfiS1_iPKifiiib)
        /*0020*/ 	.word	0x00000000


	//----- nvinfo : EIATTR_REGCOUNT
	.align		4
.L_5:
        /*0024*/ 	.byte	0x04, 0x2f
        /*0026*/ 	.short	(.L_7 - .L_6)
	.align		4
.L_6:
        /*0028*/ 	.word	index@(_Z19jsd_backward_kernelPKfPffi)
        /*002c*/ 	.word	0x0000000c


	//----- nvinfo : EIATTR_FRAME_SIZE
	.align		4
.L_7:
        /*0030*/ 	.byte	0x04, 0x11
        /*0032*/ 	.short	(.L_9 - .L_8)
	.align		4
.L_8:
        /*0034*/ 	.word	index@(_Z19jsd_backward_kernelPKfPffi)
        /*0038*/ 	.word	0x00000000


	//----- nvinfo : EIATTR_REGCOUNT
	.align		4
.L_9:
        /*003c*/ 	.byte	0x04, 0x2f
        /*003e*/ 	.short	(.L_11 - .L_10)
	.align		4
.L_10:
        /*0040*/ 	.word	index@(_Z17reduce_sum_kernelPKfPfi)
        /*0044*/ 	.word	0x0000000e


	//----- nvinfo : EIATTR_FRAME_SIZE
	.align		4
.L_11:
        /*0048*/ 	.byte	0x04, 0x11
        /*004a*/ 	.short	(.L_13 - .L_12)
	.align		4
.L_12:
        /*004c*/ 	.word	index@(_Z17reduce_sum_kernelPKfPfi)
        /*0050*/ 	.word	0x00000000


	//----- nvinfo : EIATTR_MIN_STACK_SIZE
	.align		4
.L_13:
        /*0054*/ 	.byte	0x04, 0x12
        /*0056*/ 	.short	(.L_15 - .L_14)
	.align		4
.L_14:
        /*0058*/ 	.word	index@(_Z17reduce_sum_kernelPKfPfi)
        /*005c*/ 	.word	0x00000000


	//----- nvinfo : EIATTR_MIN_STACK_SIZE
	.align		4
.L_15:
        /*0060*/ 	.byte	0x04, 0x12
        /*0062*/ 	.short	(.L_17 - .L_16)
	.align		4
.L_16:
        /*0064*/ 	.word	index@(_Z19jsd_backward_kernelPKfPffi)
        /*0068*/ 	.word	0x00000000


	//----- nvinfo : EIATTR_MIN_STACK_SIZE
	.align		4
.L_17:
        /*006c*/ 	.byte	0x04, 0x12
        /*006e*/ 	.short	(.L_19 - .L_18)
	.align		4
.L_18:
        /*0070*/ 	.word	index@(_Z10jsd_kernelPKfiS0_iPfiS1_iPKifiiib)
        /*0074*/ 	.word	0x00000000
.L_19:


//--------------------- .nv.compat                --------------------------
	.section	.nv.compat,"",@"SHT_CUDA_COMPAT_INFO"
	.align	4
        /*0000*/ 	.byte	0x02, 0x09, 0x00, 0x00, 0x02, 0x02, 0x01, 0x00, 0x02, 0x05, 0x05, 0x00, 0x03, 0x07, 0x01, 0x01
        /*0010*/ 	.byte	0x02, 0x03, 0x00, 0x00, 0x02, 0x06, 0x01, 0x00, 0x04, 0x0b, 0x08, 0x00, 0x01, 0x00, 0x00, 0x00
        /*0020*/ 	.byte	0x00, 0x00, 0x00, 0x00


//--------------------- .nv.info._Z17reduce_sum_kernelPKfPfi --------------------------
	.section	.nv.info._Z17reduce_sum_kernelPKfPfi,"",@"SHT_CUDA_INFO"
	.sectionflags	@""
	.align	4


	//----- nvinfo : EIATTR_CUDA_API_VERSION
	.align		4
        /*0000*/ 	.byte	0x04, 0x37
        /*0002*/ 	.short	(.L_21 - .L_20)
.L_20:
        /*0004*/ 	.word	0x00000082


	//----- nvinfo : EIATTR_KPARAM_INFO
	.align		4
.L_21:
        /*0008*/ 	.byte	0x04, 0x17
        /*000a*/ 	.short	(.L_23 - .L_22)
.L_22:
        /*000c*/ 	.word	0x00000000
        /*0010*/ 	.short	0x0002
        /*0012*/ 	.short	0x0010
        /*0014*/ 	.byte	0x00, 0xf0, 0x11, 0x00


	//----- nvinfo : EIATTR_KPARAM_INFO
	.align		4
.L_23:
        /*0018*/ 	.byte	0x04, 0x17
        /*001a*/ 	.short	(.L_25 - .L_24)
.L_24:
        /*001c*/ 	.word	0x00000000
        /*0020*/ 	.short	0x0001
        /*0022*/ 	.short	0x0008
        /*0024*/ 	.byte	0x00, 0xf5, 0x21, 0x00


	//----- nvinfo : EIATTR_KPARAM_INFO
	.align		4
.L_25:
        /*0028*/ 	.byte	0x04, 0x17
        /*002a*/ 	.short	(.L_27 - .L_26)
.L_26:
        /*002c*/ 	.word	0x00000000
        /*0030*/ 	.short	0x0000
        /*0032*/ 	.short	0x0000
        /*0034*/ 	.byte	0x00, 0xf5, 0x21, 0x00


	//----- nvinfo : EIATTR_SPARSE_MMA_MASK
	.align		4
.L_27:
        /*0038*/ 	.byte	0x03, 0x50
        /*003a*/ 	.short	0x0000


	//----- nvinfo : EIATTR_MAXREG_COUNT
	.align		4
        /*003c*/ 	.byte	0x03, 0x1b
        /*003e*/ 	.short	0x00ff


	//----- nvinfo : EIATTR_NUM_BARRIERS
	.align		4
        /*0040*/ 	.byte	0x02, 0x4c
        /*0042*/ 	.byte	0x01
	.zero		1


	//----- nvinfo : EIATTR_MERCURY_ISA_VERSION
	.align		4
        /*0044*/ 	.byte	0x03, 0x5f
        /*0046*/ 	.short	0x0101


	//----- nvinfo : EIATTR_VRC_CTA_INIT_COUNT
	.align		4
        /*0048*/ 	.byte	0x02, 0x4a
	.zero		1
	.zero		1


	//----- nvinfo : EIATTR_EXIT_INSTR_OFFSETS
	.align		4
        /*004c*/ 	.byte	0x04, 0x1c
        /*004e*/ 	.short	(.L_29 - .L_28)


	//   ....[0]....
.L_28:
        /*0050*/ 	.word	0x000002a0


	//   ....[1]....
        /*0054*/ 	.word	0x00000320


	//----- nvinfo : EIATTR_CRS_STACK_SIZE
	.align		4
.L_29:
        /*0058*/ 	.byte	0x04, 0x1e
        /*005a*/ 	.short	(.L_31 - .L_30)
.L_30:
        /*005c*/ 	.word	0x00000000


	//----- nvinfo : EIATTR_CBANK_PARAM_SIZE
	.align		4
.L_31:
        /*0060*/ 	.byte	0x03, 0x19
        /*0062*/ 	.short	0x0014


	//----- nvinfo : EIATTR_PARAM_CBANK
	.align		4
        /*0064*/ 	.byte	0x04, 0x0a
        /*0066*/ 	.short	(.L_33 - .L_32)
	.align		4
.L_32:
        /*0068*/ 	.word	index@(.nv.constant0._Z17reduce_sum_kernelPKfPfi)
        /*006c*/ 	.short	0x0380
        /*006e*/ 	.short	0x0014


	//----- nvinfo : EIATTR_SW_WAR
	.align		4
.L_33:
        /*0070*/ 	.byte	0x04, 0x36
        /*0072*/ 	.short	(.L_35 - .L_34)
.L_34:
        /*0074*/ 	.word	0x00000008
.L_35:


//--------------------- .nv.info._Z19jsd_backward_kernelPKfPffi --------------------------
	.section	.nv.info._Z19jsd_backward_kernelPKfPffi,"",@"SHT_CUDA_INFO"
	.sectionflags	@""
	.align	4


	//----- nvinfo : EIATTR_CUDA_API_VERSION
	.align		4
        /*0000*/ 	.byte	0x04, 0x37
        /*0002*/ 	.short	(.L_37 - .L_36)
.L_36:
        /*0004*/ 	.word	0x00000082


	//----- nvinfo : EIATTR_KPARAM_INFO
	.align		4
.L_37:
        /*0008*/ 	.byte	0x04, 0x17
        /*000a*/ 	.short	(.L_39 - .L_38)
.L_38:
        /*000c*/ 	.word	0x00000000
        /*0010*/ 	.short	0x0003
        /*0012*/ 	.short	0x0014
        /*0014*/ 	.byte	0x00, 0xf0, 0x11, 0x00


	//----- nvinfo : EIATTR_KPARAM_INFO
	.align		4
.L_39:
        /*0018*/ 	.byte	0x04, 0x17
        /*001a*/ 	.short	(.L_41 - .L_40)
.L_40:
        /*001c*/ 	.word	0x00000000
        /*0020*/ 	.short	0x0002
        /*0022*/ 	.short	0x0010
        /*0024*/ 	.byte	0x00, 0xf0, 0x11, 0x00


	//----- nvinfo : EIATTR_KPARAM_INFO
	.align		4
.L_41:
        /*0028*/ 	.byte	0x04, 0x17
        /*002a*/ 	.short	(.L_43 - .L_42)
.L_42:
        /*002c*/ 	.word	0x00000000
        /*0030*/ 	.short	0x0001
        /*0032*/ 	.short	0x0008
        /*0034*/ 	.byte	0x00, 0xf5, 0x21, 0x00


	//----- nvinfo : EIATTR_KPARAM_INFO
	.align		4
.L_43:
        /*0038*/ 	.byte	0x04, 0x17
        /*003a*/ 	.short	(.L_45 - .L_44)
.L_44:
        /*003c*/ 	.word	0x00000000
        /*0040*/ 	.short	0x0000
        /*0042*/ 	.short	0x0000
        /*0044*/ 	.byte	0x00, 0xf5, 0x21, 0x00


	//----- nvinfo : EIATTR_SPARSE_MMA_MASK
	.align		4
.L_45:
        /*0048*/ 	.byte	0x03, 0x50
        /*004a*/ 	.short	0x0000


	//----- nvinfo : EIATTR_MAXREG_COUNT
	.align		4
        /*004c*/ 	.byte	0x03, 0x1b
        /*004e*/ 	.short	0x00ff


	//----- nvinfo : EIATTR_MERCURY_ISA_VERSION
	.align		4
        /*0050*/ 	.byte	0x03, 0x5f
        /*0052*/ 	.short	0x0101


	//----- nvinfo : EIATTR_VRC_CTA_INIT_COUNT
	.align		4
        /*0054*/ 	.byte	0x02, 0x4a
	.zero		1
	.zero		1


	//----- nvinfo : EIATTR_EXIT_INSTR_OFFSETS
	.align		4
        /*0058*/ 	.byte	0x04, 0x1c
        /*005a*/ 	.short	(.L_47 - .L_46)


	//   ....[0]....
.L_46:
        /*005c*/ 	.word	0x00000070


	//   ....[1]....
        /*0060*/ 	.word	0x00000120


	//----- nvinfo : EIATTR_CBANK_PARAM_SIZE
	.align		4
.L_47:
        /*0064*/ 	.byte	0x03, 0x19
        /*0066*/ 	.short	0x0018


	//----- nvinfo : EIATTR_PARAM_CBANK
	.align		4
        /*0068*/ 	.byte	0x04, 0x0a
        /*006a*/ 	.short	(.L_49 - .L_48)
	.align		4
.L_48:
        /*006c*/ 	.word	index@(.nv.constant0._Z19jsd_backward_kernelPKfPffi)
        /*0070*/ 	.short	0x0380
        /*0072*/ 	.short	0x0018


	//----- nvinfo : EIATTR_SW_WAR
	.align		4
.L_49:
        /*0074*/ 	.byte	0x04, 0x36
        /*0076*/ 	.short	(.L_51 - .L_50)
.L_50:
        /*0078*/ 	.word	0x00000008
.L_51:


//--------------------- .nv.info._Z10jsd_kernelPKfiS0_iPfiS1_iPKifiiib --------------------------
	.section	.nv.info._Z10jsd_kernelPKfiS0_iPfiS1_iPKifiiib,"",@"SHT_CUDA_INFO"
	.sectionflags	@""
	.align	4


	//----- nvinfo : EIATTR_CUDA_API_VERSION
	.align		4
        /*0000*/ 	.byte	0x04, 0x37
        /*0002*/ 	.short	(.L_53 - .L_52)
.L_52:
        /*0004*/ 	.word	0x00000082


	//----- nvinfo : EIATTR_KPARAM_INFO
	.align		4
.L_53:
        /*0008*/ 	.byte	0x04, 0x17
        /*000a*/ 	.short	(.L_55 - .L_54)
.L_54:
        /*000c*/ 	.word	0x00000000
        /*0010*/ 	.short	0x000d
        /*0012*/ 	.short	0x0058
        /*0014*/ 	.byte	0x00, 0xf0, 0x05, 0x00


	//----- nvinfo : EIATTR_KPARAM_INFO
	.align		4
.L_55:
        /*0018*/ 	.byte	0x04, 0x17
        /*001a*/ 	.short	(.L_57 - .L_56)
.L_56:
        /*001c*/ 	.word	0x00000000
        /*0020*/ 	.short	0x000c
        /*0022*/ 	.short	0x0054
        /*0024*/ 	.byte	0x00, 0xf0, 0x11, 0x00


	//----- nvinfo : EIATTR_KPARAM_INFO
	.align		4
.L_57:
        /*0028*/ 	.byte	0x04, 0x17
        /*002a*/ 	.short	(.L_59 - .L_58)
.L_58:
        /*002c*/ 	.word	0x00000000
        /*0030*/ 	.short	0x000b
        /*0032*/ 	.short	0x0050
        /*0034*/ 	.byte	0x00, 0xf0, 0x11, 0x00


	//----- nvinfo : EIATTR_KPARAM_INFO
	.align		4
.L_59:
        /*0038*/ 	.byte	0x04, 0x17
        /*003a*/ 	.short	(.L_61 - .L_60)
.L_60:
        /*003c*/ 	.word	0x00000000
        /*0040*/ 	.short	0x000a
        /*0042*/ 	.short	0x004c
        /*0044*/ 	.byte	0x00, 0xf0, 0x11, 0x00


	//----- nvinfo : EIATTR_KPARAM_INFO
	.align		4
.L_61:
        /*0048*/ 	.byte	0x04, 0x17
        /*004a*/ 	.short	(.L_63 - .L_62)
.L_62:
        /*004c*/ 	.word	0x00000000
        /*0050*/ 	.short	0x0009
        /*0052*/ 	.short	0x0048
        /*0054*/ 	.byte	0x00, 0xf0, 0x11, 0x00


	//----- nvinfo : EIATTR_KPARAM_INFO
	.align		4
.L_63:
        /*0058*/ 	.byte	0x04, 0x17
        /*005a*/ 	.short	(.L_65 - .L_64)
.L_64:
        /*005c*/ 	.word	0x00000000
        /*0060*/ 	.short	0x0008
        /*0062*/ 	.short	0x0040
        /*0064*/ 	.byte	0x00, 0xf5, 0x21, 0x00


	//----- nvinfo : EIATTR_KPARAM_INFO
	.align		4
.L_65:
        /*0068*/ 	.byte	0x04, 0x17
        /*006a*/ 	.short	(.L_67 - .L_66)
.L_66:
        /*006c*/ 	.word	0x00000000
        /*0070*/ 	.short	0x0007
        /*0072*/ 	.short	0x0038
        /*0074*/ 	.byte	0x00, 0xf0, 0x11, 0x00


	//----- nvinfo : EIATTR_KPARAM_INFO
	.align		4
.L_67:
        /*0078*/ 	.byte	0x04, 0x17
        /*007a*/ 	.short	(.L_69 - .L_68)
.L_68:
        /*007c*/ 	.word	0x00000000
        /*0080*/ 	.short	0x0006
        /*0082*/ 	.short	0x0030
        /*0084*/ 	.byte	0x00, 0xf5, 0x21, 0x00


	//----- nvinfo : EIATTR_KPARAM_INFO
	.align		4
.L_69:
        /*0088*/ 	.byte	0x04, 0x17
        /*008a*/ 	.short	(.L_71 - .L_70)
.L_70:
        /*008c*/ 	.word	0x00000000
        /*0090*/ 	.short	0x0005
        /*0092*/ 	.short	0x0028
        /*0094*/ 	.byte	0x00, 0xf0, 0x11, 0x00


	//----- nvinfo : EIATTR_KPARAM_INFO
	.align		4
.L_71:
        /*0098*/ 	.byte	0x04, 0x17
        /*009a*/ 	.short	(.L_73 - .L_72)
.L_72:
        /*009c*/ 	.word	0x00000000
        /*00a0*/ 	.short	0x0004
        /*00a2*/ 	.short	0x0020
        /*00a4*/ 	.byte	0x00, 0xf5, 0x21, 0x00


	//----- nvinfo : EIATTR_KPARAM_INFO
	.align		4
.L_73:
        /*00a8*/ 	.byte	0x04, 0x17
        /*00aa*/ 	.short	(.L_75 - .L_74)
.L_74:
        /*00ac*/ 	.word	0x00000000
        /*00b0*/ 	.short	0x0003
        /*00b2*/ 	.short	0x0018
        /*00b4*/ 	.byte	0x00, 0xf0, 0x11, 0x00


	//----- nvinfo : EIATTR_KPARAM_INFO
	.align		4
.L_75:
        /*00b8*/ 	.byte	0x04, 0x17
        /*00ba*/ 	.short	(.L_77 - .L_76)
.L_76:
        /*00bc*/ 	.word	0x00000000
        /*00c0*/ 	.short	0x0002
        /*00c2*/ 	.short	0x0010
        /*00c4*/ 	.byte	0x00, 0xf5, 0x21, 0x00


	//----- nvinfo : EIATTR_KPARAM_INFO
	.align		4
.L_77:
        /*00c8*/ 	.byte	0x04, 0x17
        /*00ca*/ 	.short	(.L_79 - .L_78)
.L_78:
        /*00cc*/ 	.word	0x00000000
        /*00d0*/ 	.short	0x0001
        /*00d2*/ 	.short	0x0008
        /*00d4*/ 	.byte	0x00, 0xf0, 0x11, 0x00


	//----- nvinfo : EIATTR_KPARAM_INFO
	.align		4
.L_79:
        /*00d8*/ 	.byte	0x04, 0x17
        /*00da*/ 	.short	(.L_81 - .L_80)
.L_80:
        /*00dc*/ 	.word	0x00000000
        /*00e0*/ 	.short	0x0000
        /*00e2*/ 	.short	0x0000
        /*00e4*/ 	.byte	0x00, 0xf5, 0x21, 0x00


	//----- nvinfo : EIATTR_SPARSE_MMA_MASK
	.align		4
.L_81:
        /*00e8*/ 	.byte	0x03, 0x50
        /*00ea*/ 	.short	0x0000


	//----- nvinfo : EIATTR_MAXREG_COUNT
	.align		4
        /*00ec*/ 	.byte	0x03, 0x1b
        /*00ee*/ 	.short	0x00ff


	//----- nvinfo : EIATTR_NUM_BARRIERS
	.align		4
        /*00f0*/ 	.byte	0x02, 0x4c
        /*00f2*/ 	.byte	0x01
	.zero		1


	//----- nvinfo : EIATTR_MERCURY_ISA_VERSION
	.align		4
        /*00f4*/ 	.byte	0x03, 0x5f
        /*00f6*/ 	.short	0x0101


	//----- nvinfo : EIATTR_VRC_CTA_INIT_COUNT
	.align		4
        /*00f8*/ 	.byte	0x02, 0x4a
	.zero		1
	.zero		1


	//----- nvinfo : EIATTR_EXIT_INSTR_OFFSETS
	.align		4
        /*00fc*/ 	.byte	0x04, 0x1c
        /*00fe*/ 	.short	(.L_83 - .L_82)


	//   ....[0]....
.L_82:
        /*0100*/ 	.word	0x00000160


	//   ....[1]....
        /*0104*/ 	.word	0x000001d0


	//   ....[2]....
        /*0108*/ 	.word	0x00000200


	//   ....[3]....
        /*010c*/ 	.word	0x00000f30


	//----- nvinfo : EIATTR_CRS_STACK_SIZE
	.align		4
.L_83:
        /*0110*/ 	.byte	0x04, 0x1e
        /*0112*/ 	.short	(.L_85 - .L_84)
.L_84:
        /*0114*/ 	.word	0x00000000


	//----- nvinfo : EIATTR_CBANK_PARAM_SIZE
	.align		4
.L_85:
        /*0118*/ 	.byte	0x03, 0x19
        /*011a*/ 	.short	0x0059


	//----- nvinfo : EIATTR_PARAM_CBANK
	.align		4
        /*011c*/ 	.byte	0x04, 0x0a
        /*011e*/ 	.short	(.L_87 - .L_86)
	.align		4
.L_86:
        /*0120*/ 	.word	index@(.nv.constant0._Z10jsd_kernelPKfiS0_iPfiS1_iPKifiiib)
        /*0124*/ 	.short	0x0380
        /*0126*/ 	.short	0x0059


	//----- nvinfo : EIATTR_SW_WAR
	.align		4
.L_87:
        /*0128*/ 	.byte	0x04, 0x36
        /*012a*/ 	.short	(.L_89 - .L_88)
.L_88:
        /*012c*/ 	.word	0x00000008
.L_89:


//--------------------- .nv.callgraph             --------------------------
	.section	.nv.callgraph,"",@"SHT_CUDA_CALLGRAPH"
	.align	4
	.sectionentsize	8
	.align		4
        /*0000*/ 	.word	0x00000000
	.align		4
        /*0004*/ 	.word	0xffffffff
	.align		4
        /*0008*/ 	.word	0x00000000
	.align		4
        /*000c*/ 	.word	0xfffffffe
	.align		4
        /*0010*/ 	.word	0x00000000
	.align		4
        /*0014*/ 	.word	0xfffffffd
	.align		4
        /*0018*/ 	.word	0x00000000
	.align		4
        /*001c*/ 	.word	0xfffffffc


//--------------------- .text._Z17reduce_sum_kernelPKfPfi --------------------------
	.section	.text._Z17reduce_sum_kernelPKfPfi,"ax",@progbits
	.align	128
        .global         _Z17reduce_sum_kernelPKfPfi
        .type           _Z17reduce_sum_kernelPKfPfi,@function
        .size           _Z17reduce_sum_kernelPKfPfi,(.L_x_24 - _Z17reduce_sum_kernelPKfPfi)
        .other          _Z17reduce_sum_kernelPKfPfi,@"STO_CUDA_ENTRY STV_DEFAULT"
_Z17reduce_sum_kernelPKfPfi:
.text._Z17reduce_sum_kernelPKfPfi:
[----:B------:R-:W-:Y:S01]  /*0000*/  LDC R1, c[0x0][0x37c] ;  /* 0x0000df00ff017b82 */ /* 0x000fe20000000800 */
[----:B------:R-:W0:Y:S01]  /*0010*/  S2R R9, SR_CTAID.X ;  /* 0x0000000000097919 */ /* 0x000e220000002500 */
[----:B------:R-:W0:Y:S01]  /*0020*/  LDCU UR4, c[0x0][0x360] ;  /* 0x00006c00ff0477ac */ /* 0x000e220008000800 */
[----:B------:R-:W-:Y:S01]  /*0030*/  BSSY.RECONVERGENT B0, `(.L_x_0) ;  /* 0x0000012000007945 */ /* 0x000fe20003800200 */
[----:B------:R-:W-:Y:S01]  /*0040*/  IMAD.MOV.U32 R6, RZ, RZ, RZ ;  /* 0x000000ffff067224 */ /* 0x000fe200078e00ff */
[----:B------:R-:W1:Y:S01]  /*0050*/  S2R R7, SR_TID.X ;  /* 0x0000000000077919 */ /* 0x000e620000002100 */
[----:B------:R-:W2:Y:S01]  /*0060*/  LDCU UR5, c[0x0][0x390] ;  /* 0x00007200ff0577ac */ /* 0x000ea20008000800 */
[----:B------:R-:W3:Y:S01]  /*0070*/  LDCU.64 UR6, c[0x0][0x358] ;  /* 0x00006b00ff0677ac */ /* 0x000ee20008000a00 */
[----:B0-----:R-:W-:-:S04]  /*0080*/  IMAD R0, R9, UR4, RZ ;  /* 0x0000000409007c24 */ /* 0x001fc8000f8e02ff */
[----:B-1----:R-:W-:Y:S01]  /*0090*/  IMAD R3, R0, 0x2, R7 ;  /* 0x0000000200037824 */ /* 0x002fe200078e0207 */
[----:B------:R-:W-:-:S04]  /*00a0*/  MOV R0, UR4 ;  /* 0x0000000400007c02 */ /* 0x000fc80008000f00 */
[----:B--2---:R-:W-:-:S13]  /*00b0*/  ISETP.GE.U32.AND P0, PT, R3, UR5, PT ;  /* 0x0000000503007c0c */ /* 0x004fda000bf06070 */
[----:B---3--:R-:W-:Y:S05]  /*00c0*/  @P0 BRA `(.L_x_1) ;  /* 0x0000000000200947 */ /* 0x008fea0003800000 */
[----:B------:R-:W0:Y:S01]  /*00d0*/  LDC.64 R4, c[0x0][0x380] ;  /* 0x0000e000ff047b82 */ /* 0x000e220000000a00 */
[----:B------:R-:W-:-:S05]  /*00e0*/  IMAD.IADD R11, R3, 0x1, R0 ;  /* 0x00000001030b7824 */ /* 0x000fca00078e0200 */
[----:B------:R-:W-:Y:S01]  /*00f0*/  ISETP.GE.U32.AND P0, PT, R11, UR5, PT ;  /* 0x000000050b007c0c */ /* 0x000fe2000bf06070 */
[----:B0-----:R-:W-:-:S12]  /*0100*/  IMAD.WIDE.U32 R2, R3, 0x4, R4 ;  /* 0x0000000403027825 */ /* 0x001fd800078e0004 */
[----:B------:R-:W-:Y:S01]  /*0110*/  @!P0 IMAD.WIDE.U32 R4, R11, 0x4, R4 ;  /* 0x000000040b048825 */ /* 0x000fe200078e0004 */
[----:B------:R-:W2:Y:S05]  /*0120*/  LDG.E R6, desc[UR6][R2.64] ;  /* 0x0000000602067981 */ /* 0x000eaa000c1e1900 */
[----:B------:R-:W2:Y:S02]  /*0130*/  @!P0 LDG.E R5, desc[UR6][R4.64] ;  /* 0x0000000604058981 */ /* 0x000ea4000c1e1900 */
[----:B--2---:R-:W-:-:S07]  /*0140*/  @!P0 FADD R6, R6, R5 ;  /* 0x0000000506068221 */ /* 0x004fce0000000000 */
.L_x_1:
[----:B------:R-:W-:Y:S05]  /*0150*/  BSYNC.RECONVERGENT B0 ;  /* 0x0000000000007941 */ /* 0x000fea0003800200 */
.L_x_0:
[----:B------:R-:W0:Y:S01]  /*0160*/  S2UR UR5, SR_CgaCtaId ;  /* 0x00000000000579c3 */ /* 0x000e220000008800 */
[----:B------:R-:W-:Y:S01]  /*0170*/  UMOV UR4, 0x400 ;  /* 0x0000040000047882 */ /* 0x000fe20000000000 */
[----:B------:R-:W-:Y:S02]  /*0180*/  ISETP.GE.U32.AND P1, PT, R0, 0x2, PT ;  /* 0x000000020000780c */ /* 0x000fe40003f26070 */
[----:B------:R-:W-:Y:S01]  /*0190*/  ISETP.NE.AND P0, PT, R7, RZ, PT ;  /* 0x000000ff0700720c */ /* 0x000fe20003f05270 */
[----:B0-----:R-:W-:-:S06]  /*01a0*/  ULEA UR4, UR5, UR4, 0x18 ;  /* 0x0000000405047291 */ /* 0x001fcc000f8ec0ff */
[----:B------:R-:W-:-:S05]  /*01b0*/  LEA R3, R7, UR4, 0x2 ;  /* 0x0000000407037c11 */ /* 0x000fca000f8e10ff */
[----:B------:R0:W-:Y:S01]  /*01c0*/  STS [R3], R6 ;  /* 0x0000000603007388 */ /* 0x0001e20000000800 */
[----:B------:R-:W-:Y:S06]  /*01d0*/  BAR.SYNC.DEFER_BLOCKING 0x0 ;  /* 0x0000000000007b1d */ /* 0x000fec0000010000 */
[----:B------:R-:W-:Y:S05]  /*01e0*/  @!P1 BRA `(.L_x_2) ;  /* 0x00000000002c9947 */ /* 0x000fea0003800000 */
.L_x_3:
[----:B0-----:R-:W-:-:S04]  /*01f0*/  SHF.R.U32.HI R6, RZ, 0x1, R0 ;  /* 0x00000001ff067819 */ /* 0x001fc80000011600 */
[----:B------:R-:W-:-:S13]  /*0200*/  ISETP.GE.U32.AND P1, PT, R7, R6, PT ;  /* 0x000000060700720c */ /* 0x000fda0003f26070 */
[----:B------:R-:W-:Y:S01]  /*0210*/  @!P1 LEA R2, R6, R3, 0x2 ;  /* 0x0000000306029211 */ /* 0x000fe200078e10ff */
[----:B------:R-:W-:Y:S05]  /*0220*/  @!P1 LDS R5, [R3] ;  /* 0x0000000003059984 */ /* 0x000fea0000000800 */
[----:B------:R-:W0:Y:S02]  /*0230*/  @!P1 LDS R2, [R2] ;  /* 0x0000000002029984 */ /* 0x000e240000000800 */
[----:B0-----:R-:W-:-:S05]  /*0240*/  @!P1 FADD R4, R2, R5 ;  /* 0x0000000502049221 */ /* 0x001fca0000000000 */
[----:B------:R1:W-:Y:S01]  /*0250*/  @!P1 STS [R3], R4 ;  /* 0x0000000403009388 */ /* 0x0003e20000000800 */
[----:B------:R-:W-:Y:S01]  /*0260*/  BAR.SYNC.DEFER_BLOCKING 0x0 ;  /* 0x0000000000007b1d */ /* 0x000fe20000010000 */
[----:B------:R-:W-:Y:S01]  /*0270*/  ISETP.GT.U32.AND P1, PT, R0, 0x3, PT ;  /* 0x000000030000780c */ /* 0x000fe20003f24070 */
[----:B------:R-:W-:-:S12]  /*0280*/  IMAD.MOV.U32 R0, RZ, RZ, R6 ;  /* 0x000000ffff007224 */ /* 0x000fd800078e0006 */
[----:B-1----:R-:W-:Y:S05]  /*0290*/  @P1 BRA `(.L_x_3) ;  /* 0xfffffffc00d41947 */ /* 0x002fea000383ffff */
.L_x_2:
[----:B------:R-:W-:Y:S05]  /*02a0*/  @P0 EXIT ;  /* 0x000000000000094d */ /* 0x000fea0003800000 */
[----:B------:R-:W1:Y:S01]  /*02b0*/  S2UR UR5, SR_CgaCtaId ;  /* 0x00000000000579c3 */ /* 0x000e620000008800 */
[----:B------:R-:W-:-:S07]  /*02c0*/  UMOV UR4, 0x400 ;  /* 0x0000040000047882 */ /* 0x000fce0000000000 */
[----:B0-----:R-:W0:Y:S01]  /*02d0*/  LDC.64 R2, c[0x0][0x388] ;  /* 0x0000e200ff027b82 */ /* 0x001e220000000a00 */
[----:B-1----:R-:W-:Y:S01]  /*02e0*/  ULEA UR4, UR5, UR4, 0x18 ;  /* 0x0000000405047291 */ /* 0x002fe2000f8ec0ff */
[----:B0-----:R-:W-:-:S08]  /*02f0*/  IMAD.WIDE.U32 R2, R9, 0x4, R2 ;  /* 0x0000000409027825 */ /* 0x001fd000078e0002 */
[----:B------:R-:W0:Y:S04]  /*0300*/  LDS R5, [UR4] ;  /* 0x00000004ff057984 */ /* 0x000e280008000800 */
[----:B0-----:R-:W-:Y:S01]  /*0310*/  STG.E desc[UR6][R2.64], R5 ;  /* 0x0000000502007986 */ /* 0x001fe2000c101906 */
[----:B------:R-:W-:Y:S05]  /*0320*/  EXIT ;  /* 0x000000000000794d */ /* 0x000fea0003800000 */
.L_x_4:
[----:B------:R-:W-:-:S00]  /*0330*/  BRA `(.L_x_4) ;  /* 0xfffffffc00fc7947 */ /* 0x000fc0000383ffff */
[----:B------:R-:W-:-:S00]  /*0340*/  NOP ;  /* 0x0000000000007918 */ /* 0x000fc00000000000 */
        /* <DEDUP_REMOVED lines=11> */
.L_x_24:


//--------------------- .text._Z19jsd_backward_kernelPKfPffi --------------------------
	.section	.text._Z19jsd_backward_kernelPKfPffi,"ax",@progbits
	.align	128
        .global         _Z19jsd_backward_kernelPKfPffi
        .type           _Z19jsd_backward_kernelPKfPffi,@function
        .size           _Z19jsd_backward_kernelPKfPffi,(.L_x_25 - _Z19jsd_backward_kernelPKfPffi)
        .other          _Z19jsd_backward_kernelPKfPffi,@"STO_CUDA_ENTRY STV_DEFAULT"
_Z19jsd_backward_kernelPKfPffi:
.text._Z19jsd_backward_kernelPKfPffi:
[----:B------:R-:W-:Y:S01]  /*0000*/  LDC R1, c[0x0][0x37c] ;  /* 0x0000df00ff017b82 */ /* 0x000fe20000000800 */
[----:B------:R-:W0:Y:S07]  /*0010*/  S2R R0, SR_TID.X ;  /* 0x0000000000007919 */ /* 0x000e2e0000002100 */
[----:B------:R-:W0:Y:S01]  /*0020*/  S2UR UR4, SR_CTAID.X ;  /* 0x00000000000479c3 */ /* 0x000e220000002500 */
[----:B------:R-:W1:Y:S07]  /*0030*/  LDCU UR5, c[0x0][0x394] ;  /* 0x00007280ff0577ac */ /* 0x000e6e0008000800 */
[----:B------:R-:W0:Y:S02]  /*0040*/  LDC R7, c[0x0][0x360] ;  /* 0x0000d800ff077b82 */ /* 0x000e240000000800 */
[----:B0-----:R-:W-:-:S05]  /*0050*/  IMAD R7, R7, UR4, R0 ;  /* 0x0000000407077c24 */ /* 0x001fca000f8e0200 */
[----:B-1----:R-:W-:-:S13]  /*0060*/  ISETP.GE.AND P0, PT, R7, UR5, PT ;  /* 0x0000000507007c0c */ /* 0x002fda000bf06270 */
[----:B------:R-:W-:Y:S05]  /*0070*/  @P0 EXIT ;  /* 0x000000000000094d */ /* 0x000fea0003800000 */
[----:B------:R-:W0:Y:S01]  /*0080*/  LDC.64 R2, c[0x0][0x380] ;  /* 0x0000e000ff027b82 */ /* 0x000e220000000a00 */
[----:B------:R-:W1:Y:S07]  /*0090*/  LDCU.64 UR4, c[0x0][0x358] ;  /* 0x00006b00ff0477ac */ /* 0x000e6e0008000a00 */
[----:B------:R-:W2:Y:S08]  /*00a0*/  LDC R0, c[0x0][0x390] ;  /* 0x0000e400ff007b82 */ /* 0x000eb00000000800 */
[----:B------:R-:W3:Y:S01]  /*00b0*/  LDC.64 R4, c[0x0][0x388] ;  /* 0x0000e200ff047b82 */ /* 0x000ee20000000a00 */
[----:B0-----:R-:W-:-:S05]  /*00c0*/  IMAD.WIDE R2, R7, 0x4, R2 ;  /* 0x0000000407027825 */ /* 0x001fca00078e0202 */
[----:B-1----:R-:W4:Y:S01]  /*00d0*/  LDG.E R9, desc[UR4][R2.64] ;  /* 0x0000000402097981 */ /* 0x002f22000c1e1900 */
[----:B--2---:R-:W-:Y:S01]  /*00e0*/  FSETP.NEU.AND P0, PT, R0, 1, PT ;  /* 0x3f8000000000780b */ /* 0x004fe20003f0d000 */
[----:B---3--:R-:W-:-:S12]  /*00f0*/  IMAD.WIDE R4, R7, 0x4, R4 ;  /* 0x0000000407047825 */ /* 0x008fd800078e0204 */
[----:B----4-:R-:W-:-:S05]  /*0100*/  @P0 FMUL R9, R9, R0 ;  /* 0x0000000009090220 */ /* 0x010fca0000400000 */
[----:B------:R-:W-:Y:S01]  /*0110*/  STG.E desc[UR4][R4.64], R9 ;  /* 0x0000000904007986 */ /* 0x000fe2000c101904 */
[----:B------:R-:W-:Y:S05]  /*0120*/  EXIT ;  /* 0x000000000000794d */ /* 0x000fea0003800000 */
.L_x_5:
        /* <DEDUP_REMOVED lines=13> */
.L_x_25:


//--------------------- .text._Z10jsd_kernelPKfiS0_iPfiS1_iPKifiiib --------------------------
	.section	.text._Z10jsd_kernelPKfiS0_iPfiS1_iPKifiiib,"ax",@progbits
	.align	128
        .global         _Z10jsd_kernelPKfiS0_iPfiS1_iPKifiiib
        .type           _Z10jsd_kernelPKfiS0_iPfiS1_iPKifiiib,@function
        .size           _Z10jsd_kernelPKfiS0_iPfiS1_iPKifiiib,(.L_x_23 - _Z10jsd_kernelPKfiS0_iPfiS1_iPKifiiib)
        .other          _Z10jsd_kernelPKfiS0_iPfiS1_iPKifiiib,@"STO_CUDA_ENTRY STV_DEFAULT"
_Z10jsd_kernelPKfiS0_iPfiS1_iPKifiiib:
.text._Z10jsd_kernelPKfiS0_iPfiS1_iPKifiiib:
[----:B------:R-:W-:Y:S01]  /*0000*/  LDC R1, c[0x0][0x37c] ;  /* 0x0000df00ff017b82 */ /* 0x000fe20000000800 */
[----:B------:R-:W0:Y:S01]  /*0010*/  S2R R8, SR_CTAID.X ;  /* 0x0000000000087919 */ /* 0x000e220000002500 */
[----:B------:R-:W1:Y:S06]  /*0020*/  LDCU.U8 UR4, c[0x0][0x3d8] ;  /* 0x00007b00ff0477ac */ /* 0x000e6c0008000000 */
[----:B------:R-:W2:Y:S01]  /*0030*/  LDC.64 R2, c[0x0][0x3b0] ;  /* 0x0000ec00ff027b82 */ /* 0x000ea20000000a00 */
[----:B------:R-:W0:Y:S01]  /*0040*/  LDCU UR6, c[0x0][0x3b8] ;  /* 0x00007700ff0677ac */ /* 0x000e220008000800 */
[----:B------:R-:W3:Y:S01]  /*0050*/  LDCU UR5, c[0x0][0x388] ;  /* 0x00007100ff0577ac */ /* 0x000ee20008000800 */
[----:B------:R-:W4:Y:S01]  /*0060*/  LDCU.64 UR8, c[0x0][0x358] ;  /* 0x00006b00ff0877ac */ /* 0x000f220008000a00 */
[----:B-1----:R-:W-:-:S04]  /*0070*/  UPRMT UR4, UR4, 0x8880, URZ ;  /* 0x0000888004047896 */ /* 0x002fc800080000ff */
[----:B------:R-:W-:Y:S01]  /*0080*/  UISETP.NE.AND UP0, UPT, UR4, URZ, UPT ;  /* 0x000000ff0400728c */ /* 0x000fe2000bf05270 */
[C---:B0-----:R-:W-:Y:S02]  /*0090*/  IMAD R5, R8.reuse, UR6, RZ ;  /* 0x0000000608057c24 */ /* 0x041fe4000f8e02ff */
[----:B---3--:R-:W-:Y:S02]  /*00a0*/  IMAD R4, R8, UR5, RZ ;  /* 0x0000000508047c24 */ /* 0x008fe4000f8e02ff */
[----:B--2---:R-:W-:-:S04]  /*00b0*/  IMAD.WIDE R2, R5, 0x4, R2 ;  /* 0x0000000405027825 */ /* 0x004fc800078e0202 */
[----:B----4-:R-:W-:Y:S05]  /*00c0*/  BRA.U !UP0, `(.L_x_6) ;  /* 0x0000000108447547 */ /* 0x010fea000b800000 */
[----:B------:R-:W0:Y:S01]  /*00d0*/  LDC.64 R6, c[0x0][0x3c0] ;  /* 0x0000f000ff067b82 */ /* 0x000e220000000a00 */
[----:B------:R-:W1:Y:S01]  /*00e0*/  LDCU UR4, c[0x0][0x3d0] ;  /* 0x00007a00ff0477ac */ /* 0x000e620008000800 */
[----:B0-----:R-:W-:-:S06]  /*00f0*/  IMAD.WIDE.U32 R6, R8, 0x4, R6 ;  /* 0x0000000408067825 */ /* 0x001fcc00078e0006 */
[----:B------:R-:W1:Y:S02]  /*0100*/  LDG.E.CONSTANT R6, desc[UR8][R6.64] ;  /* 0x0000000806067981 */ /* 0x000e64000c1e9900 */
[----:B-1----:R-:W-:-:S13]  /*0110*/  ISETP.NE.AND P0, PT, R6, UR4, PT ;  /* 0x0000000406007c0c */ /* 0x002fda000bf05270 */
[----:B------:R-:W-:Y:S05]  /*0120*/  @P0 BRA `(.L_x_6) ;  /* 0x00000000002c0947 */ /* 0x000fea0003800000 */
[----:B------:R-:W0:Y:S01]  /*0130*/  S2R R7, SR_TID.X ;  /* 0x0000000000077919 */ /* 0x000e220000002100 */
[----:B------:R-:W0:Y:S02]  /*0140*/  LDCU UR5, c[0x0][0x3d4] ;  /* 0x00007a80ff0577ac */ /* 0x000e240008000800 */
[----:B0-----:R-:W-:-:S13]  /*0150*/  ISETP.GE.AND P0, PT, R7, UR5, PT ;  /* 0x0000000507007c0c */ /* 0x001fda000bf06270 */
[----:B------:R-:W-:Y:S05]  /*0160*/  @P0 EXIT ;  /* 0x000000000000094d */ /* 0x000fea0003800000 */
[----:B------:R-:W0:Y:S02]  /*0170*/  LDCU UR4, c[0x0][0x360] ;  /* 0x00006c00ff0477ac */ /* 0x000e240008000800 */
.L_x_7:
[C---:B------:R-:W-:Y:S01]  /*0180*/  IMAD.WIDE R4, R7.reuse, 0x4, R2 ;  /* 0x0000000407047825 */ /* 0x040fe200078e0202 */
[----:B0-----:R-:W-:-:S04]  /*0190*/  IADD3 R7, PT, PT, R7, UR4, RZ ;  /* 0x0000000407077c10 */ /* 0x001fc8000fffe0ff */
[----:B------:R1:W-:Y:S01]  /*01a0*/  STG.E desc[UR8][R4.64], RZ ;  /* 0x000000ff04007986 */ /* 0x0003e2000c101908 */
[----:B------:R-:W-:-:S13]  /*01b0*/  ISETP.GE.AND P0, PT, R7, UR5, PT ;  /* 0x0000000507007c0c */ /* 0x000fda000bf06270 */
[----:B-1----:R-:W-:Y:S05]  /*01c0*/  @!P0 BRA `(.L_x_7) ;  /* 0xfffffffc00ec8947 */ /* 0x002fea000383ffff */
[----:B------:R-:W-:Y:S05]  /*01d0*/  EXIT ;  /* 0x000000000000794d */ /* 0x000fea0003800000 */
.L_x_6:
[----:B------:R-:W0:Y:S02]  /*01e0*/  LDC R0, c[0x0][0x3d4] ;  /* 0x0000f500ff007b82 */ /* 0x000e240000000800 */
[----:B0-----:R-:W-:-:S13]  /*01f0*/  ISETP.GE.AND P0, PT, R0, 0x1, PT ;  /* 0x000000010000780c */ /* 0x001fda0003f06270 */
[----:B------:R-:W-:Y:S05]  /*0200*/  @!P0 EXIT ;  /* 0x000000000000894d */ /* 0x000fea0003800000 */
[----:B------:R-:W0:Y:S01]  /*0210*/  LDCU UR4, c[0x0][0x3cc] ;  /* 0x00007980ff0477ac */ /* 0x000e220008000800 */
[----:B------:R-:W1:Y:S01]  /*0220*/  S2R R5, SR_TID.X ;  /* 0x0000000000057919 */ /* 0x000e620000002100 */
[----:B------:R-:W2:Y:S01]  /*0230*/  S2UR UR5, SR_CgaCtaId ;  /* 0x00000000000579c3 */ /* 0x000ea20000008800 */
[----:B------:R-:W3:Y:S01]  /*0240*/  LDCU UR7, c[0x0][0x360] ;  /* 0x00006c00ff0777ac */ /* 0x000ee20008000800 */
[----:B0-----:R-:W-:Y:S01]  /*0250*/  I2FP.F32.S32 R0, UR4 ;  /* 0x0000000400007c45 */ /* 0x001fe20008201400 */
[----:B------:R-:W-:-:S03]  /*0260*/  UMOV UR4, 0x400 ;  /* 0x0000040000047882 */ /* 0x000fc60000000000 */
[----:B------:R-:W-:-:S04]  /*0270*/  IADD3 R6, PT, PT, R0, 0x1800000, RZ ;  /* 0x0180000000067810 */ /* 0x000fc80007ffe0ff */
[----:B------:R-:W-:Y:S01]  /*0280*/  LOP3.LUT R6, R6, 0x7f800000, RZ, 0xc0, !PT ;  /* 0x7f80000006067812 */ /* 0x000fe200078ec0ff */
[----:B--2---:R-:W-:-:S03]  /*0290*/  ULEA UR4, UR5, UR4, 0x18 ;  /* 0x0000000405047291 */ /* 0x004fc6000f8ec0ff */
[----:B------:R-:W-:-:S03]  /*02a0*/  ISETP.GT.U32.AND P0, PT, R6, 0x1ffffff, PT ;  /* 0x01ffffff0600780c */ /* 0x000fc60003f04070 */
[----:B-1----:R-:W-:-:S10]  /*02b0*/  LEA R6, R5, UR4, 0x2 ;  /* 0x0000000405067c11 */ /* 0x002fd4000f8e10ff */
[----:B---3--:R-:W-:Y:S05]  /*02c0*/  @P0 BRA `(.L_x_8) ;  /* 0x0000000000100947 */ /* 0x008fea0003800000 */
[----:B------:R-:W-:-:S07]  /*02d0*/  MOV R10, 0x2f0 ;  /* 0x000002f0000a7802 */ /* 0x000fce0000000f00 */
[----:B------:R-:W-:Y:S05]  /*02e0*/  CALL.REL.NOINC `($__internal_0_$__cuda_sm20_rcp_rn_f32_slowpath) ;  /* 0x0000000c00147944 */ /* 0x000fea0003c00000 */
[----:B------:R-:W-:Y:S01]  /*02f0*/  MOV R0, R7 ;  /* 0x0000000700007202 */ /* 0x000fe20000000f00 */
[----:B------:R-:W-:Y:S06]  /*0300*/  BRA `(.L_x_9) ;  /* 0x0000000000107947 */ /* 0x000fec0003800000 */
.L_x_8:
[----:B------:R-:W0:Y:S02]  /*0310*/  MUFU.RCP R7, R0 ;  /* 0x0000000000077308 */ /* 0x000e240000001000 */
[----:B0-----:R-:W-:-:S04]  /*0320*/  FFMA R9, R0, R7, -1 ;  /* 0xbf80000000097423 */ /* 0x001fc80000000007 */
[----:B------:R-:W-:-:S04]  /*0330*/  FADD.FTZ R10, -R9, -RZ ;  /* 0x800000ff090a7221 */ /* 0x000fc80000010100 */
[----:B------:R-:W-:-:S07]  /*0340*/  FFMA R0, R7, R10, R7 ;  /* 0x0000000a07007223 */ /* 0x000fce0000000007 */
.L_x_9:
[----:B------:R-:W0:Y:S01]  /*0350*/  LDC R9, c[0x0][0x3c8] ;  /* 0x0000f200ff097b82 */ /* 0x000e220000000800 */
[----:B------:R-:W1:Y:S01]  /*0360*/  LDCU UR4, c[0x0][0x3a8] ;  /* 0x00007500ff0477ac */ /* 0x000e620008000800 */
[----:B------:R-:W2:Y:S01]  /*0370*/  LDCU UR5, c[0x0][0x398] ;  /* 0x00007300ff0577ac */ /* 0x000ea20008000800 */
[C---:B-1----:R-:W-:Y:S01]  /*0380*/  IMAD R7, R8.reuse, UR4, RZ ;  /* 0x0000000408077c24 */ /* 0x042fe2000f8e02ff */
[----:B------:R-:W-:Y:S01]  /*0390*/  UMOV UR4, URZ ;  /* 0x000000ff00047c82 */ /* 0x000fe20008000000 */
[----:B--2---:R-:W-:Y:S02]  /*03a0*/  IMAD R8, R8, UR5, RZ ;  /* 0x0000000508087c24 */ /* 0x004fe4000f8e02ff */
[----:B0-----:R-:W-:-:S07]  /*03b0*/  FADD R9, -R9, 1 ;  /* 0x3f80000009097421 */ /* 0x001fce0000000100 */
.L_x_18:
[----:B0-----:R-:W0:Y:S01]  /*03c0*/  LDCU UR5, c[0x0][0x3d4] ;  /* 0x00007a80ff0577ac */ /* 0x001e220008000800 */
[----:B------:R-:W-:Y:S02]  /*03d0*/  IADD3 R11, PT, PT, R5, UR4, RZ ;  /* 0x00000004050b7c10 */ /* 0x000fe4000fffe0ff */
[----:B------:R-:W-:Y:S02]  /*03e0*/  MOV R13, 0xff800000 ;  /* 0xff800000000d7802 */ /* 0x000fe40000000f00 */
[----:B0-----:R-:W-:-:S13]  /*03f0*/  ISETP.GE.AND P0, PT, R11, UR5, PT ;  /* 0x000000050b007c0c */ /* 0x001fda000bf06270 */
[----:B------:R-:W0:Y:S01]  /*0400*/  @!P0 LDC.64 R16, c[0x0][0x390] ;  /* 0x0000e400ff108b82 */ /* 0x000e220000000a00 */
[----:B------:R-:W-:Y:S02]  /*0410*/  @!P0 SHF.R.S32.HI R19, RZ, 0x1f, R11 ;  /* 0x0000001fff138819 */ /* 0x000fe4000001140b */
[----:B------:R-:W-:-:S04]  /*0420*/  @!P0 IADD3 R10, P1, PT, R8, R11, RZ ;  /* 0x0000000b080a8210 */ /* 0x000fc80007f3e0ff */
[----:B------:R-:W-:Y:S01]  /*0430*/  @!P0 LEA.HI.X.SX32 R12, R8, R19, 0x1, P1 ;  /* 0x00000013080c8211 */ /* 0x000fe200008f0eff */
[----:B------:R-:W1:Y:S01]  /*0440*/  @!P0 LDC.64 R14, c[0x0][0x380] ;  /* 0x0000e000ff0e8b82 */ /* 0x000e620000000a00 */
[----:B0-----:R-:W-:-:S04]  /*0450*/  @!P0 LEA R16, P1, R10, R16, 0x2 ;  /* 0x000000100a108211 */ /* 0x001fc800078210ff */
[----:B------:R-:W-:-:S03]  /*0460*/  @!P0 LEA.HI.X R17, R10, R17, R12, 0x2, P1 ;  /* 0x000000110a118211 */ /* 0x000fc600008f140c */
[----:B------:R-:W0:Y:S02]  /*0470*/  LDC R12, c[0x0][0x3c8] ;  /* 0x0000f200ff0c7b82 */ /* 0x000e240000000800 */
[----:B------:R-:W2:Y:S01]  /*0480*/  @!P0 LDG.E.CONSTANT R13, desc[UR8][R16.64] ;  /* 0x00000008100d8981 */ /* 0x000ea2000c1e9900 */
[----:B------:R-:W-:-:S04]  /*0490*/  @!P0 IADD3 R10, P1, PT, R4, R11, RZ ;  /* 0x0000000b040a8210 */ /* 0x000fc80007f3e0ff */
[----:B------:R-:W-:Y:S02]  /*04a0*/  @!P0 LEA.HI.X.SX32 R19, R4, R19, 0x1, P1 ;  /* 0x0000001304138211 */ /* 0x000fe400008f0eff */
[----:B-1----:R-:W-:-:S04]  /*04b0*/  @!P0 LEA R14, P1, R10, R14, 0x2 ;  /* 0x0000000e0a0e8211 */ /* 0x002fc800078210ff */
[----:B------:R-:W-:Y:S02]  /*04c0*/  @!P0 LEA.HI.X R15, R10, R15, R19, 0x2, P1 ;  /* 0x0000000f0a0f8211 */ /* 0x000fe400008f1413 */
[----:B------:R-:W-:-:S06]  /*04d0*/  MOV R10, 0xff800000 ;  /* 0xff800000000a7802 */ /* 0x000fcc0000000f00 */
[----:B------:R1:W5:Y:S01]  /*04e0*/  @!P0 LDG.E.CONSTANT R10, desc[UR8][R14.64] ;  /* 0x000000080e0a8981 */ /* 0x000362000c1e9900 */
[----:B------:R-:W-:Y:S01]  /*04f0*/  UIADD3 UR4, UPT, UPT, UR7, UR4, URZ ;  /* 0x0000000407047290 */ /* 0x000fe2000fffe0ff */
[----:B0-----:R-:W-:-:S03]  /*0500*/  FSETP.NEU.AND P0, PT, R12, RZ, PT ;  /* 0x000000ff0c00720b */ /* 0x001fc60003f0d000 */
[----:B------:R-:W-:-:S10]  /*0510*/  UISETP.GE.AND UP1, UPT, UR4, UR5, UPT ;  /* 0x000000050400728c */ /* 0x000fd4000bf26270 */
[----:B--2---:R1:W-:Y:S01]  /*0520*/  @!P0 STS [R6], R13 ;  /* 0x0000000d06008388 */ /* 0x0043e20000000800 */
[----:B------:R-:W-:Y:S05]  /*0530*/  @!P0 BRA `(.L_x_10) ;  /* 0x0000000000108947 */ /* 0x000fea0003800000 */
[----:B------:R-:W-:-:S13]  /*0540*/  FSETP.NEU.AND P0, PT, R12, 1, PT ;  /* 0x3f8000000c00780b */ /* 0x000fda0003f0d000 */
[----:B-1---5:R-:W-:Y:S01]  /*0550*/  @P0 FMNMX R15, R13, R10, !PT ;  /* 0x0000000a0d0f0209 */ /* 0x022fe20007800000 */
[----:B------:R0:W-:Y:S04]  /*0560*/  @!P0 STS [R6], R10 ;  /* 0x0000000a06008388 */ /* 0x0001e80000000800 */
[----:B------:R0:W-:Y:S02]  /*0570*/  @P0 STS [R6], R15 ;  /* 0x0000000f06000388 */ /* 0x0001e40000000800 */
.L_x_10:
[----:B------:R-:W-:Y:S01]  /*0580*/  BAR.SYNC.DEFER_BLOCKING 0x0 ;  /* 0x0000000000007b1d */ /* 0x000fe20000010000 */
[----:B------:R-:W-:-:S09]  /*0590*/  UISETP.GE.U32.AND UP0, UPT, UR7, 0x2, UPT ;  /* 0x000000020700788c */ /* 0x000fd2000bf06070 */
[----:B------:R-:W-:Y:S05]  /*05a0*/  BRA.U !UP0, `(.L_x_11) ;  /* 0x0000000108307547 */ /* 0x000fea000b800000 */
[----:B------:R-:W-:-:S07]  /*05b0*/  MOV R12, UR7 ;  /* 0x00000007000c7c02 */ /* 0x000fce0008000f00 */
.L_x_12:
[----:B------:R-:W-:-:S04]  /*05c0*/  SHF.R.U32.HI R16, RZ, 0x1, R12 ;  /* 0x00000001ff107819 */ /* 0x000fc8000001160c */
[----:B------:R-:W-:-:S13]  /*05d0*/  ISETP.GE.U32.AND P0, PT, R5, R16, PT ;  /* 0x000000100500720c */ /* 0x000fda0003f06070 */
[----:B01----:R-:W-:Y:S01]  /*05e0*/  @!P0 LEA R15, R16, R6, 0x2 ;  /* 0x00000006100f8211 */ /* 0x003fe200078e10ff */
[----:B------:R-:W-:Y:S05]  /*05f0*/  @!P0 LDS R14, [R6] ;  /* 0x00000000060e8984 */ /* 0x000fea0000000800 */
[----:B------:R-:W0:Y:S02]  /*0600*/  @!P0 LDS R15, [R15] ;  /* 0x000000000f0f8984 */ /* 0x000e240000000800 */
[----:B0-----:R-:W-:-:S05]  /*0610*/  @!P0 FMNMX R17, R14, R15, !PT ;  /* 0x0000000f0e118209 */ /* 0x001fca0007800000 */
[----:B------:R2:W-:Y:S01]  /*0620*/  @!P0 STS [R6], R17 ;  /* 0x0000001106008388 */ /* 0x0005e20000000800 */
[----:B------:R-:W-:Y:S01]  /*0630*/  BAR.SYNC.DEFER_BLOCKING 0x0 ;  /* 0x0000000000007b1d */ /* 0x000fe20000010000 */
[----:B------:R-:W-:Y:S02]  /*0640*/  ISETP.GT.U32.AND P0, PT, R12, 0x3, PT ;  /* 0x000000030c00780c */ /* 0x000fe40003f04070 */
[----:B------:R-:W-:-:S11]  /*0650*/  MOV R12, R16 ;  /* 0x00000010000c7202 */ /* 0x000fd60000000f00 */
[----:B--2---:R-:W-:Y:S05]  /*0660*/  @P0 BRA `(.L_x_12) ;  /* 0xfffffffc00d40947 */ /* 0x004fea000383ffff */
.L_x_11:
[----:B-1----:R-:W1:Y:S01]  /*0670*/  LDC R14, c[0x0][0x3c8] ;  /* 0x0000f200ff0e7b82 */ /* 0x002e620000000800 */
[----:B------:R-:W-:-:S07]  /*0680*/  UMOV UR5, 0x400 ;  /* 0x0000040000057882 */ /* 0x000fce0000000000 */
[----:B------:R-:W2:Y:S01]  /*0690*/  S2UR UR6, SR_CgaCtaId ;  /* 0x00000000000679c3 */ /* 0x000ea20000008800 */
[----:B-1----:R-:W-:Y:S01]  /*06a0*/  FSETP.NEU.AND P0, PT, R14, RZ, PT ;  /* 0x000000ff0e00720b */ /* 0x002fe20003f0d000 */
[----:B--2---:R-:W-:-:S09]  /*06b0*/  ULEA UR5, UR6, UR5, 0x18 ;  /* 0x0000000506057291 */ /* 0x004fd2000f8ec0ff */
[----:B------:R-:W1:Y:S03]  /*06c0*/  LDS R12, [UR5] ;  /* 0x00000005ff0c7984 */ /* 0x000e660008000800 */
[----:B------:R-:W-:Y:S05]  /*06d0*/  @P0 BRA `(.L_x_13) ;  /* 0x0000000000600947 */ /* 0x000fea0003800000 */
[----:B------:R-:W-:Y:S01]  /*06e0*/  HFMA2 R17, -RZ, RZ, 0.96630859375, -0.0022525787353515625 ;  /* 0x3bbb989dff117431 */ /* 0x000fe200000001ff */
[----:B------:R-:W-:Y:S01]  /*06f0*/  MOV R18, 0x437c0000 ;  /* 0x437c000000127802 */ /* 0x000fe20000000f00 */
[C---:B-1----:R-:W-:Y:S01]  /*0700*/  FADD R14, -R12.reuse, R13 ;  /* 0x0000000d0c0e7221 */ /* 0x042fe20000000100 */
[----:B-----5:R-:W-:Y:S02]  /*0710*/  FADD R13, R13, -R10 ;  /* 0x8000000a0d0d7221 */ /* 0x020fe40000000000 */
[----:B0-----:R-:W-:-:S04]  /*0720*/  FFMA.SAT R15, R12, R17, 0.5 ;  /* 0x3f0000000c0f7423 */ /* 0x001fc80000002011 */
[----:B------:R-:W-:Y:S01]  /*0730*/  FFMA.RM R16, R15, R18, 12582913 ;  /* 0x4b4000010f107423 */ /* 0x000fe20000004012 */
[----:B------:R-:W-:-:S03]  /*0740*/  FFMA.SAT R15, R14, R17, 0.5 ;  /* 0x3f0000000e0f7423 */ /* 0x000fc60000002011 */
[C---:B------:R-:W-:Y:S01]  /*0750*/  FADD R17, R16.reuse, -12583039 ;  /* 0xcb40007f10117421 */ /* 0x040fe20000000000 */
[----:B------:R-:W-:Y:S01]  /*0760*/  FFMA.RM R15, R15, R18, 12582913 ;  /* 0x4b4000010f0f7423 */ /* 0x000fe20000004012 */
[----:B------:R-:W-:Y:S02]  /*0770*/  SHF.L.U32 R16, R16, 0x17, RZ ;  /* 0x0000001710107819 */ /* 0x000fe400000006ff */
[C---:B------:R-:W-:Y:S01]  /*0780*/  FFMA R19, R12.reuse, 1.4426950216293334961, -R17 ;  /* 0x3fb8aa3b0c137823 */ /* 0x040fe20000000811 */
[C---:B------:R-:W-:Y:S01]  /*0790*/  FADD R17, R15.reuse, -12583039 ;  /* 0xcb40007f0f117421 */ /* 0x040fe20000000000 */
[----:B------:R-:W-:Y:S02]  /*07a0*/  SHF.L.U32 R15, R15, 0x17, RZ ;  /* 0x000000170f0f7819 */ /* 0x000fe400000006ff */
[----:B------:R-:W-:Y:S01]  /*07b0*/  FFMA R19, R12, 1.925963033500011079e-08, R19 ;  /* 0x32a570600c137823 */ /* 0x000fe20000000013 */
[----:B------:R-:W-:-:S04]  /*07c0*/  FFMA R17, R14, 1.4426950216293334961, -R17 ;  /* 0x3fb8aa3b0e117823 */ /* 0x000fc80000000811 */
[----:B------:R-:W-:Y:S01]  /*07d0*/  FFMA R17, R14, 1.925963033500011079e-08, R17 ;  /* 0x32a570600e117823 */ /* 0x000fe20000000011 */
[----:B------:R-:W0:Y:S08]  /*07e0*/  MUFU.EX2 R19, R19 ;  /* 0x0000001300137308 */ /* 0x000e300000000800 */
[----:B------:R-:W1:Y:S01]  /*07f0*/  MUFU.EX2 R12, R17 ;  /* 0x00000011000c7308 */ /* 0x000e620000000800 */
[----:B0-----:R-:W-:Y:S01]  /*0800*/  FMUL R21, R16, R19 ;  /* 0x0000001310157220 */ /* 0x001fe20000400000 */
[----:B-1----:R-:W-:-:S04]  /*0810*/  FMUL R12, R15, R12 ;  /* 0x0000000c0f0c7220 */ /* 0x002fc80000400000 */
[----:B------:R-:W-:-:S04]  /*0820*/  FMUL R12, R12, R21 ;  /* 0x000000150c0c7220 */ /* 0x000fc80000400000 */
[C---:B------:R-:W-:Y:S01]  /*0830*/  FMUL R13, R12.reuse, R13 ;  /* 0x0000000d0c0d7220 */ /* 0x040fe20000400000 */
[----:B------:R-:W-:Y:S01]  /*0840*/  FADD R15, -R12, -RZ ;  /* 0x800000ff0c0f7221 */ /* 0x000fe20000000100 */
[----:B------:R-:W-:Y:S06]  /*0850*/  BRA `(.L_x_14) ;  /* 0x00000004006c7947 */ /* 0x000fec0003800000 */
.L_x_13:
[----:B------:R-:W-:-:S13]  /*0860*/  FSETP.NEU.AND P0, PT, R14, 1, PT ;  /* 0x3f8000000e00780b */ /* 0x000fda0003f0d000 */
[----:B------:R-:W-:Y:S05]  /*0870*/  @P0 BRA `(.L_x_15) ;  /* 0x0000000000600947 */ /* 0x000fea0003800000 */
[----:B0-----:R-:W-:Y:S01]  /*0880*/  HFMA2 R15, -RZ, RZ, 0.96630859375, -0.0022525787353515625 ;  /* 0x3bbb989dff0f7431 */ /* 0x001fe200000001ff */
[----:B------:R-:W-:Y:S01]  /*0890*/  MOV R16, 0x437c0000 ;  /* 0x437c000000107802 */ /* 0x000fe20000000f00 */
[C-C-:B-1---5:R-:W-:Y:S01]  /*08a0*/  FADD R14, -R12.reuse, R10.reuse ;  /* 0x0000000a0c0e7221 */ /* 0x162fe20000000100 */
[----:B------:R-:W-:Y:S02]  /*08b0*/  FADD R13, -R13, R10 ;  /* 0x0000000a0d0d7221 */ /* 0x000fe40000000100 */
[-C--:B------:R-:W-:Y:S01]  /*08c0*/  FFMA.SAT R17, R12, R15.reuse, 0.5 ;  /* 0x3f0000000c117423 */ /* 0x080fe2000000200f */
[----:B------:R-:W-:-:S03]  /*08d0*/  FFMA.SAT R15, R14, R15, 0.5 ;  /* 0x3f0000000e0f7423 */ /* 0x000fc6000000200f */
[-C--:B------:R-:W-:Y:S01]  /*08e0*/  FFMA.RM R18, R17, R16.reuse, 12582913 ;  /* 0x4b40000111127423 */ /* 0x080fe20000004010 */
[----:B------:R-:W-:-:S03]  /*08f0*/  FFMA.RM R15, R15, R16, 12582913 ;  /* 0x4b4000010f0f7423 */ /* 0x000fc60000004010 */
[C---:B------:R-:W-:Y:S01]  /*0900*/  FADD R17, R18.reuse, -12583039 ;  /* 0xcb40007f12117421 */ /* 0x040fe20000000000 */
[----:B------:R-:W-:-:S03]  /*0910*/  SHF.L.U32 R18, R18, 0x17, RZ ;  /* 0x0000001712127819 */ /* 0x000fc600000006ff */
        /* <DEDUP_REMOVED lines=11> */
[----:B------:R-:W-:-:S04]  /*09d0*/  FMUL R13, R12, R13 ;  /* 0x0000000d0c0d7220 */ /* 0x000fc80000400000 */
[----:B------:R-:W-:Y:S01]  /*09e0*/  FADD R15, R12, R13 ;  /* 0x0000000d0c0f7221 */ /* 0x000fe20000000000 */
[----:B------:R-:W-:Y:S06]  /*09f0*/  BRA `(.L_x_14) ;  /* 0x0000000400047947 */ /* 0x000fec0003800000 */
.L_x_15:
[----:B------:R-:W-:Y:S01]  /*0a00*/  HFMA2 R19, -RZ, RZ, 0.96630859375, -0.0022525787353515625 ;  /* 0x3bbb989dff137431 */ /* 0x000fe200000001ff */
[----:B------:R-:W-:Y:S01]  /*0a10*/  MOV R21, 0x437c0000 ;  /* 0x437c000000157802 */ /* 0x000fe20000000f00 */
[C---:B-1----:R-:W-:Y:S01]  /*0a20*/  FADD R17, -R12.reuse, R13 ;  /* 0x0000000d0c117221 */ /* 0x042fe20000000100 */
[C---:B-----5:R-:W-:Y:S02]  /*0a30*/  FADD R18, -R12.reuse, R10 ;  /* 0x0000000a0c127221 */ /* 0x060fe40000000100 */
[-C--:B------:R-:W-:Y:S01]  /*0a40*/  FFMA.SAT R16, R12, R19.reuse, 0.5 ;  /* 0x3f0000000c107423 */ /* 0x080fe20000002013 */
[----:B------:R-:W-:-:S03]  /*0a50*/  FFMA.SAT R20, R17, R19, 0.5 ;  /* 0x3f00000011147423 */ /* 0x000fc60000002013 */
[-C--:B------:R-:W-:Y:S01]  /*0a60*/  FFMA.RM R16, R16, R21.reuse, 12582913 ;  /* 0x4b40000110107423 */ /* 0x080fe20000004015 */
[----:B0-----:R-:W-:Y:S01]  /*0a70*/  FFMA.RM R15, R20, R21, 12582913 ;  /* 0x4b400001140f7423 */ /* 0x001fe20000004015 */
[----:B------:R-:W-:Y:S02]  /*0a80*/  FFMA.SAT R20, R18, R19, 0.5 ;  /* 0x3f00000012147423 */ /* 0x000fe40000002013 */
[C---:B------:R-:W-:Y:S01]  /*0a90*/  FADD R23, R16.reuse, -12583039 ;  /* 0xcb40007f10177421 */ /* 0x040fe20000000000 */
[----:B------:R-:W-:Y:S01]  /*0aa0*/  FADD R22, R15, -12583039 ;  /* 0xcb40007f0f167421 */ /* 0x000fe20000000000 */
[----:B------:R-:W-:Y:S02]  /*0ab0*/  SHF.L.U32 R16, R16, 0x17, RZ ;  /* 0x0000001710107819 */ /* 0x000fe400000006ff */
[----:B------:R-:W-:Y:S01]  /*0ac0*/  FFMA R23, R12, 1.4426950216293334961, -R23 ;  /* 0x3fb8aa3b0c177823 */ /* 0x000fe20000000817 */
[----:B------:R-:W-:Y:S01]  /*0ad0*/  FFMA R22, R17, 1.4426950216293334961, -R22 ;  /* 0x3fb8aa3b11167823 */ /* 0x000fe20000000816 */
[----:B------:R-:W-:-:S02]  /*0ae0*/  SHF.L.U32 R15, R15, 0x17, RZ ;  /* 0x000000170f0f7819 */ /* 0x000fc400000006ff */
[----:B------:R-:W-:Y:S01]  /*0af0*/  FFMA R23, R12, 1.925963033500011079e-08, R23 ;  /* 0x32a570600c177823 */ /* 0x000fe20000000017 */
[----:B------:R-:W-:Y:S01]  /*0b00*/  FFMA.RM R12, R20, R21, 12582913 ;  /* 0x4b400001140c7423 */ /* 0x000fe20000004015 */
[----:B------:R-:W-:-:S03]  /*0b10*/  FFMA R22, R17, 1.925963033500011079e-08, R22 ;  /* 0x32a5706011167823 */ /* 0x000fc60000000016 */
[C---:B------:R-:W-:Y:S01]  /*0b20*/  FADD R19, R12.reuse, -12583039 ;  /* 0xcb40007f0c137421 */ /* 0x040fe20000000000 */
[----:B------:R-:W0:Y:S01]  /*0b30*/  MUFU.EX2 R23, R23 ;  /* 0x0000001700177308 */ /* 0x000e220000000800 */
[----:B------:R-:W-:Y:S02]  /*0b40*/  SHF.L.U32 R12, R12, 0x17, RZ ;  /* 0x000000170c0c7819 */ /* 0x000fe400000006ff */
[----:B------:R-:W-:-:S04]  /*0b50*/  FFMA R19, R18, 1.4426950216293334961, -R19 ;  /* 0x3fb8aa3b12137823 */ /* 0x000fc80000000813 */
[----:B------:R-:W-:Y:S01]  /*0b60*/  FFMA R19, R18, 1.925963033500011079e-08, R19 ;  /* 0x32a5706012137823 */ /* 0x000fe20000000013 */
[----:B------:R-:W1:Y:S01]  /*0b70*/  MUFU.EX2 R22, R22 ;  /* 0x0000001600167308 */ /* 0x000e620000000800 */
[----:B------:R-:W-:-:S07]  /*0b80*/  HFMA2 R18, -RZ, RZ, 1.5048828125, 33.21875 ;  /* 0x3e055027ff127431 */ /* 0x000fce00000001ff */
[----:B------:R-:W2:Y:S01]  /*0b90*/  MUFU.EX2 R19, R19 ;  /* 0x0000001300137308 */ /* 0x000ea20000000800 */
[----:B0-----:R-:W-:Y:S01]  /*0ba0*/  FMUL R16, R16, R23 ;  /* 0x0000001710107220 */ /* 0x001fe20000400000 */
[----:B-1----:R-:W-:-:S04]  /*0bb0*/  FMUL R17, R15, R22 ;  /* 0x000000160f117220 */ /* 0x002fc80000400000 */
[----:B------:R-:W-:Y:S01]  /*0bc0*/  FMUL R17, R17, R16 ;  /* 0x0000001011117220 */ /* 0x000fe20000400000 */
[----:B--2---:R-:W-:-:S03]  /*0bd0*/  FMUL R15, R12, R19 ;  /* 0x000000130c0f7220 */ /* 0x004fc60000400000 */
[----:B------:R-:W-:Y:S01]  /*0be0*/  FMUL R14, R17, R14 ;  /* 0x0000000e110e7220 */ /* 0x000fe20000400000 */
[----:B------:R-:W-:-:S04]  /*0bf0*/  FMUL R16, R16, R15 ;  /* 0x0000000f10107220 */ /* 0x000fc80000400000 */
[----:B------:R-:W-:-:S04]  /*0c00*/  FMUL R15, R16, R9 ;  /* 0x00000009100f7220 */ /* 0x000fc80000400000 */
[C---:B------:R-:W-:Y:S01]  /*0c10*/  FADD R12, R14.reuse, R15 ;  /* 0x0000000f0e0c7221 */ /* 0x040fe20000000000 */
[----:B------:R-:W-:-:S03]  /*0c20*/  FMUL R14, R14, R13 ;  /* 0x0000000d0e0e7220 */ /* 0x000fc60000400000 */
[C---:B------:R-:W-:Y:S01]  /*0c30*/  FMUL R17, R12.reuse, 8388608 ;  /* 0x4b0000000c117820 */ /* 0x040fe20000400000 */
[----:B------:R-:W-:Y:S01]  /*0c40*/  FSETP.GEU.AND P0, PT, R12, 1.175494350822287508e-38, PT ;  /* 0x008000000c00780b */ /* 0x000fe20003f0e000 */
[----:B------:R-:W-:-:S03]  /*0c50*/  FFMA R13, R15, R10, R14 ;  /* 0x0000000a0f0d7223 */ /* 0x000fc6000000000e */
[----:B------:R-:W-:-:S04]  /*0c60*/  FSEL R16, R17, R12, !P0 ;  /* 0x0000000c11107208 */ /* 0x000fc80004000000 */
[----:B------:R-:W-:-:S04]  /*0c70*/  IADD3 R17, PT, PT, R16, -0x3f2aaaab, RZ ;  /* 0xc0d5555510117810 */ /* 0x000fc80007ffe0ff */
[----:B------:R-:W-:-:S04]  /*0c80*/  LOP3.LUT R19, R17, 0xff800000, RZ, 0xc0, !PT ;  /* 0xff80000011137812 */ /* 0x000fc800078ec0ff */
[-C--:B------:R-:W-:Y:S02]  /*0c90*/  IADD3 R17, PT, PT, R16, -R19.reuse, RZ ;  /* 0x8000001310117210 */ /* 0x080fe40007ffe0ff */
[----:B------:R-:W-:-:S03]  /*0ca0*/  I2FP.F32.S32 R19, R19 ;  /* 0x0000001300137245 */ /* 0x000fc60000201400 */
[----:B------:R-:W-:-:S04]  /*0cb0*/  FADD R17, R17, -1 ;  /* 0xbf80000011117421 */ /* 0x000fc80000000000 */
[----:B------:R-:W-:-:S04]  /*0cc0*/  FFMA R18, R17, -R18, 0.14084610342979431152 ;  /* 0x3e1039f611127423 */ /* 0x000fc80000000812 */
[----:B------:R-:W-:-:S04]  /*0cd0*/  FFMA R18, R17, R18, -0.12148627638816833496 ;  /* 0xbdf8cdcc11127423 */ /* 0x000fc80000000012 */
[----:B------:R-:W-:-:S04]  /*0ce0*/  FFMA R18, R17, R18, 0.13980610668659210205 ;  /* 0x3e0f295511127423 */ /* 0x000fc80000000012 */
[----:B------:R-:W-:-:S04]  /*0cf0*/  FFMA R18, R17, R18, -0.16684235632419586182 ;  /* 0xbe2ad8b911127423 */ /* 0x000fc80000000012 */
[----:B------:R-:W-:-:S04]  /*0d00*/  FFMA R18, R17, R18, 0.20012299716472625732 ;  /* 0x3e4ced0b11127423 */ /* 0x000fc80000000012 */
[----:B------:R-:W-:-:S04]  /*0d10*/  FFMA R18, R17, R18, -0.24999669194221496582 ;  /* 0xbe7fff2211127423 */ /* 0x000fc80000000012 */
[----:B------:R-:W-:-:S04]  /*0d20*/  FFMA R18, R17, R18, 0.33333182334899902344 ;  /* 0x3eaaaa7811127423 */ /* 0x000fc80000000012 */
[C---:B------:R-:W-:Y:S01]  /*0d30*/  FFMA R20, R17.reuse, R18, -0.5 ;  /* 0xbf00000011147423 */ /* 0x040fe20000000012 */
[----:B------:R-:W-:Y:S02]  /*0d40*/  FSEL R18, RZ, -23, P0 ;  /* 0xc1b80000ff127808 */ /* 0x000fe40000000000 */
[----:B------:R-:W-:Y:S01]  /*0d50*/  ISETP.GT.U32.AND P0, PT, R16, 0x7f7fffff, PT ;  /* 0x7f7fffff1000780c */ /* 0x000fe20003f04070 */
[----:B------:R-:W-:Y:S02]  /*0d60*/  FMUL R20, R17, R20 ;  /* 0x0000001411147220 */ /* 0x000fe40000400000 */
[----:B------:R-:W-:Y:S01]  /*0d70*/  FFMA R18, R19, 1.1920928955078125e-07, R18 ;  /* 0x3400000013127823 */ /* 0x000fe20000000012 */
[----:B------:R-:W-:Y:S01]  /*0d80*/  MOV R19, 0x7f800000 ;  /* 0x7f80000000137802 */ /* 0x000fe20000000f00 */
[----:B------:R-:W-:-:S04]  /*0d90*/  FFMA R17, R17, R20, R17 ;  /* 0x0000001411117223 */ /* 0x000fc80000000011 */
[----:B------:R-:W-:-:S04]  /*0da0*/  FFMA R17, R18, 0.69314718246459960938, R17 ;  /* 0x3f31721812117823 */ /* 0x000fc80000000011 */
[C---:B------:R-:W-:Y:S01]  /*0db0*/  @P0 FFMA R17, R16.reuse, R19, +INF ;  /* 0x7f80000010110423 */ /* 0x040fe20000000013 */
[----:B------:R-:W-:-:S04]  /*0dc0*/  FSETP.NEU.AND P0, PT, R16, RZ, PT ;  /* 0x000000ff1000720b */ /* 0x000fc80003f0d000 */
[----:B------:R-:W-:-:S05]  /*0dd0*/  FSEL R17, R17, -INF , P0 ;  /* 0xff80000011117808 */ /* 0x000fca0000000000 */
[----:B------:R-:W-:Y:S01]  /*0de0*/  FADD R10, -R17, R10 ;  /* 0x0000000a110a7221 */ /* 0x000fe20000000100 */
[----:B------:R-:W-:-:S03]  /*0df0*/  FFMA R13, -R12, R17, R13 ;  /* 0x000000110c0d7223 */ /* 0x000fc6000000010d */
[----:B------:R-:W-:-:S07]  /*0e00*/  FMUL R15, R15, R10 ;  /* 0x0000000a0f0f7220 */ /* 0x000fce0000400000 */
.L_x_14:
[----:B------:R-:W0:Y:S01]  /*0e10*/  LDCU UR5, c[0x0][0x3d4] ;  /* 0x00007a80ff0577ac */ /* 0x000e220008000800 */
[----:B------:R-:W-:Y:S01]  /*0e20*/  BSSY.RECONVERGENT B0, `(.L_x_16) ;  /* 0x000000e000007945 */ /* 0x000fe20003800200 */
[----:B0-----:R-:W-:-:S13]  /*0e30*/  ISETP.GE.AND P0, PT, R11, UR5, PT ;  /* 0x000000050b007c0c */ /* 0x001fda000bf06270 */
[----:B------:R-:W-:Y:S05]  /*0e40*/  @P0 BRA `(.L_x_17) ;  /* 0x00000000002c0947 */ /* 0x000fea0003800000 */
[----:B------:R-:W0:Y:S01]  /*0e50*/  LDCU.64 UR10, c[0x0][0x3a0] ;  /* 0x00007400ff0a77ac */ /* 0x000e220008000a00 */
[----:B------:R-:W-:Y:S01]  /*0e60*/  SHF.R.S32.HI R12, RZ, 0x1f, R11 ;  /* 0x0000001fff0c7819 */ /* 0x000fe2000001140b */
[-C--:B------:R-:W-:Y:S01]  /*0e70*/  FMUL R17, R13, R0.reuse ;  /* 0x000000000d117220 */ /* 0x080fe20000400000 */
[----:B------:R-:W-:Y:S01]  /*0e80*/  IADD3 R10, P0, PT, R7, R11, RZ ;  /* 0x0000000b070a7210 */ /* 0x000fe20007f1e0ff */
[----:B------:R-:W-:-:S03]  /*0e90*/  FMUL R15, R15, R0 ;  /* 0x000000000f0f7220 */ /* 0x000fc60000400000 */
[----:B------:R-:W-:Y:S02]  /*0ea0*/  LEA.HI.X.SX32 R19, R7, R12, 0x1, P0 ;  /* 0x0000000c07137211 */ /* 0x000fe400000f0eff */
[----:B0-----:R-:W-:-:S04]  /*0eb0*/  LEA R12, P0, R10, UR10, 0x2 ;  /* 0x0000000a0a0c7c11 */ /* 0x001fc8000f8010ff */
[----:B------:R-:W-:Y:S01]  /*0ec0*/  LEA.HI.X R13, R10, UR11, R19, 0x2, P0 ;  /* 0x0000000b0a0d7c11 */ /* 0x000fe200080f1413 */
[----:B------:R-:W-:-:S04]  /*0ed0*/  IMAD.WIDE R10, R11, 0x4, R2 ;  /* 0x000000040b0a7825 */ /* 0x000fc800078e0202 */
[----:B------:R0:W-:Y:S04]  /*0ee0*/  STG.E desc[UR8][R12.64], R17 ;  /* 0x000000110c007986 */ /* 0x0001e8000c101908 */
[----:B------:R0:W-:Y:S02]  /*0ef0*/  STG.E desc[UR8][R10.64], R15 ;  /* 0x0000000f0a007986 */ /* 0x0001e4000c101908 */
.L_x_17:
[----:B------:R-:W-:Y:S05]  /*0f00*/  BSYNC.RECONVERGENT B0 ;  /* 0x0000000000007941 */ /* 0x000fea0003800200 */
.L_x_16:
[----:B------:R-:W-:Y:S06]  /*0f10*/  BAR.SYNC.DEFER_BLOCKING 0x0 ;  /* 0x0000000000007b1d */ /* 0x000fec0000010000 */
[----:B------:R-:W-:Y:S05]  /*0f20*/  BRA.U !UP1, `(.L_x_18) ;  /* 0xfffffff509247547 */ /* 0x000fea000b83ffff */
[----:B------:R-:W-:Y:S05]  /*0f30*/  EXIT ;  /* 0x000000000000794d */ /* 0x000fea0003800000 */
        .weak           $__internal_0_$__cuda_sm20_rcp_rn_f32_slowpath
        .type           $__internal_0_$__cuda_sm20_rcp_rn_f32_slowpath,@function
        .size           $__internal_0_$__cuda_sm20_rcp_rn_f32_slowpath,(.L_x_23 - $__internal_0_$__cuda_sm20_rcp_rn_f32_slowpath)
$__internal_0_$__cuda_sm20_rcp_rn_f32_slowpath:
[----:B------:R-:W-:-:S04]  /*0f40*/  SHF.L.U32 R7, R0, 0x1, RZ ;  /* 0x0000000100077819 */ /* 0x000fc800000006ff */
[----:B------:R-:W-:-:S04]  /*0f50*/  SHF.R.U32.HI R7, RZ, 0x18, R7 ;  /* 0x00000018ff077819 */ /* 0x000fc80000011607 */
[----:B------:R-:W-:-:S13]  /*0f60*/  ISETP.NE.U32.AND P0, PT, R7, RZ, PT ;  /* 0x000000ff0700720c */ /* 0x000fda0003f05070 */
[----:B------:R-:W-:Y:S05]  /*0f70*/  @P0 BRA `(.L_x_19) ;  /* 0x00000000002c0947 */ /* 0x000fea0003800000 */
[----:B------:R-:W-:-:S04]  /*0f80*/  SHF.L.U32 R7, R0, 0x1, RZ ;  /* 0x0000000100077819 */ /* 0x000fc800000006ff */
[----:B------:R-:W-:-:S13]  /*0f90*/  ISETP.NE.AND P0, PT, R7, RZ, PT ;  /* 0x000000ff0700720c */ /* 0x000fda0003f05270 */
[----:B------:R2:W3:Y:S01]  /*0fa0*/  @!P0 MUFU.RCP R7, R0 ;  /* 0x0000000000078308 */ /* 0x0004e20000001000 */
[----:B------:R-:W-:Y:S05]  /*0fb0*/  @!P0 BRA `(.L_x_20) ;  /* 0x0000000000a48947 */ /* 0x000fea0003800000 */
[----:B------:R-:W-:-:S04]  /*0fc0*/  FFMA R9, R0, 1.84467440737095516160e+19, RZ ;  /* 0x5f80000000097823 */ /* 0x000fc800000000ff */
[----:B--2---:R-:W3:Y:S02]  /*0fd0*/  MUFU.RCP R0, R9 ;  /* 0x0000000900007308 */ /* 0x004ee40000001000 */
[----:B---3--:R-:W-:-:S04]  /*0fe0*/  FFMA R7, R9, R0, -1 ;  /* 0xbf80000009077423 */ /* 0x008fc80000000000 */
[----:B------:R-:W-:-:S04]  /*0ff0*/  FADD.FTZ R7, -R7, -RZ ;  /* 0x800000ff07077221 */ /* 0x000fc80000010100 */
[----:B------:R-:W-:-:S04]  /*1000*/  FFMA R0, R0, R7, R0 ;  /* 0x0000000700007223 */ /* 0x000fc80000000000 */
[----:B------:R-:W-:Y:S01]  /*1010*/  FFMA R7, R0, 1.84467440737095516160e+19, RZ ;  /* 0x5f80000000077823 */ /* 0x000fe200000000ff */
[----:B------:R-:W-:Y:S06]  /*1020*/  BRA `(.L_x_20) ;  /* 0x0000000000887947 */ /* 0x000fec0003800000 */
.L_x_19:
[----:B------:R-:W-:-:S04]  /*1030*/  IADD3 R9, PT, PT, R7, -0xfd, RZ ;  /* 0xffffff0307097810 */ /* 0x000fc80007ffe0ff */
[----:B------:R-:W-:-:S13]  /*1040*/  ISETP.GT.U32.AND P0, PT, R9, 0x1, PT ;  /* 0x000000010900780c */ /* 0x000fda0003f04070 */
[----:B------:R-:W-:Y:S05]  /*1050*/  @P0 BRA `(.L_x_21) ;  /* 0x0000000000780947 */ /* 0x000fea0003800000 */
[----:B------:R-:W-:Y:S01]  /*1060*/  LOP3.LUT R11, R0, 0x7fffff, RZ, 0xc0, !PT ;  /* 0x007fffff000b7812 */ /* 0x000fe200078ec0ff */
[----:B------:R-:W-:Y:S01]  /*1070*/  HFMA2 R16, -RZ, RZ, 0, 1.78813934326171875e-07 ;  /* 0x00000003ff107431 */ /* 0x000fe200000001ff */
[----:B------:R-:W-:Y:S02]  /*1080*/  IADD3 R7, PT, PT, R7, -0xfc, RZ ;  /* 0xffffff0407077810 */ /* 0x000fe40007ffe0ff */
[----:B------:R-:W-:-:S04]  /*1090*/  LOP3.LUT R11, R11, 0x3f800000, RZ, 0xfc, !PT ;  /* 0x3f8000000b0b7812 */ /* 0x000fc800078efcff */
[----:B------:R-:W0:Y:S01]  /*10a0*/  MUFU.RCP R12, R11 ;  /* 0x0000000b000c7308 */ /* 0x000e220000001000 */
[----:B------:R-:W-:Y:S01]  /*10b0*/  SHF.L.U32 R15, R16, R9, RZ ;  /* 0x00000009100f7219 */ /* 0x000fe200000006ff */
[----:B0-----:R-:W-:-:S04]  /*10c0*/  FFMA R13, R11, R12, -1 ;  /* 0xbf8000000b0d7423 */ /* 0x001fc8000000000c */
[----:B------:R-:W-:-:S04]  /*10d0*/  FADD.FTZ R13, -R13, -RZ ;  /* 0x800000ff0d0d7221 */ /* 0x000fc80000010100 */
[CCC-:B------:R-:W-:Y:S01]  /*10e0*/  FFMA.RM R14, R12.reuse, R13.reuse, R12.reuse ;  /* 0x0000000d0c0e7223 */ /* 0x1c0fe2000000400c */
[----:B------:R-:W-:-:S04]  /*10f0*/  FFMA.RP R13, R12, R13, R12 ;  /* 0x0000000d0c0d7223 */ /* 0x000fc8000000800c */
[C---:B------:R-:W-:Y:S02]  /*1100*/  LOP3.LUT R12, R14.reuse, 0x7fffff, RZ, 0xc0, !PT ;  /* 0x007fffff0e0c7812 */ /* 0x040fe400078ec0ff */
[----:B------:R-:W-:Y:S02]  /*1110*/  FSETP.NEU.FTZ.AND P0, PT, R14, R13, PT ;  /* 0x0000000d0e00720b */ /* 0x000fe40003f1d000 */
[----:B------:R-:W-:Y:S02]  /*1120*/  LOP3.LUT R12, R12, 0x800000, RZ, 0xfc, !PT ;  /* 0x008000000c0c7812 */ /* 0x000fe400078efcff */
[----:B------:R-:W-:Y:S02]  /*1130*/  SEL R13, RZ, 0xffffffff, !P0 ;  /* 0xffffffffff0d7807 */ /* 0x000fe40004000000 */
[----:B------:R-:W-:Y:S02]  /*1140*/  LOP3.LUT R14, R15, R12, RZ, 0xc0, !PT ;  /* 0x0000000c0f0e7212 */ /* 0x000fe400078ec0ff */
[----:B------:R-:W-:-:S02]  /*1150*/  IADD3 R13, PT, PT, -R13, RZ, RZ ;  /* 0x000000ff0d0d7210 */ /* 0x000fc40007ffe1ff */
[-C--:B------:R-:W-:Y:S02]  /*1160*/  SHF.R.U32.HI R14, RZ, R9.reuse, R14 ;  /* 0x00000009ff0e7219 */ /* 0x080fe4000001160e */
[--C-:B------:R-:W-:Y:S02]  /*1170*/  LOP3.LUT P1, RZ, R13, R9, R12.reuse, 0xf8, !PT ;  /* 0x000000090dff7212 */ /* 0x100fe4000782f80c */
[C---:B------:R-:W-:Y:S02]  /*1180*/  LOP3.LUT P0, RZ, R14.reuse, 0x1, RZ, 0xc0, !PT ;  /* 0x000000010eff7812 */ /* 0x040fe4000780c0ff */
[----:B------:R-:W-:Y:S02]  /*1190*/  LOP3.LUT P2, RZ, R14, 0x2, RZ, 0xc0, !PT ;  /* 0x000000020eff7812 */ /* 0x000fe4000784c0ff */
[----:B------:R-:W-:Y:S02]  /*11a0*/  SHF.R.U32.HI R7, RZ, R7, R12 ;  /* 0x00000007ff077219 */ /* 0x000fe4000001160c */
[----:B------:R-:W-:-:S02]  /*11b0*/  PLOP3.LUT P0, PT, P0, P1, P2, 0xe0, 0x0 ;  /* 0x000000000000781c */ /* 0x000fc40000703c20 */
[----:B------:R-:W-:Y:S02]  /*11c0*/  LOP3.LUT P1, RZ, R0, 0x7fffff, RZ, 0xc0, !PT ;  /* 0x007fffff00ff7812 */ /* 0x000fe4000782c0ff */
[----:B------:R-:W-:-:S04]  /*11d0*/  SEL R9, RZ, 0x1, !P0 ;  /* 0x00000001ff097807 */ /* 0x000fc80004000000 */
[----:B------:R-:W-:-:S04]  /*11e0*/  IADD3 R9, PT, PT, -R9, RZ, RZ ;  /* 0x000000ff09097210 */ /* 0x000fc80007ffe1ff */
[----:B------:R-:W-:-:S13]  /*11f0*/  ISETP.GE.AND P0, PT, R9, RZ, PT ;  /* 0x000000ff0900720c */ /* 0x000fda0003f06270 */
[----:B------:R-:W-:-:S04]  /*1200*/  @!P0 IADD3 R7, PT, PT, R7, 0x1, RZ ;  /* 0x0000000107078810 */ /* 0x000fc80007ffe0ff */
[----:B------:R-:W-:-:S04]  /*1210*/  @!P1 SHF.L.U32 R7, R7, 0x1, RZ ;  /* 0x0000000107079819 */ /* 0x000fc800000006ff */
[----:B------:R-:W-:Y:S01]  /*1220*/  LOP3.LUT R7, R7, 0x80000000, R0, 0xf8, !PT ;  /* 0x8000000007077812 */ /* 0x000fe200078ef800 */
[----:B------:R-:W-:Y:S06]  /*1230*/  BRA `(.L_x_20) ;  /* 0x0000000000047947 */ /* 0x000fec0003800000 */
.L_x_21:
[----:B------:R0:W1:Y:S02]  /*1240*/  MUFU.RCP R7, R0 ;  /* 0x0000000000077308 */ /* 0x0000640000001000 */
.L_x_20:
[----:B------:R-:W-:-:S04]  /*1250*/  MOV R11, 0x0 ;  /* 0x00000000000b7802 */ /* 0x000fc80000000f00 */
[----:B0123--:R-:W-:Y:S05]  /*1260*/  RET.REL.NODEC R10 `(_Z10jsd_kernelPKfiS0_iPfiS1_iPKifiiib) ;  /* 0xffffffec0a647950 */ /* 0x00ffea0003c3ffff */
.L_x_22:
        /* <DEDUP_REMOVED lines=9> */
.L_x_23:


//--------------------- .nv.shared._Z17reduce_sum_kernelPKfPfi --------------------------
	.section	.nv.shared._Z17reduce_sum_kernelPKfPfi,"aw",@nobits
	.sectionflags	@""
	.align	16
	.zero		1024


//--------------------- .nv.shared.reserved.0     --------------------------
	.section	.nv.shared.reserved.0,"aw",@nobits
	.weak		__nv_reservedSMEM_offset_0_alias
	.size		__nv_reservedSMEM_offset_0_alias, 0, 64
	.other		__nv_reservedSMEM_offset_0_alias,@"STO_CUDA_RESERVED_SHARED STV_DEFAULT"
__nv_reservedSMEM_offset_0_alias:
	.zero		0
	.zero		64


//--------------------- .nv.shared._Z19jsd_backward_kernelPKfPffi --------------------------
	.section	.nv.shared._Z19jsd_backward_kernelPKfPffi,"aw",@nobits
	.sectionflags	@""
	.align	16
	.zero		1024


//--------------------- .nv.shared._Z10jsd_kernelPKfiS0_iPfiS1_iPKifiiib --------------------------
	.section	.nv.shared._Z10jsd_kernelPKfiS0_iPfiS1_iPKifiiib,"aw",@nobits
	.sectionflags	@""
	.align	16
	.zero		1024


//--------------------- .nv.constant0._Z17reduce_sum_kernelPKfPfi --------------------------
	.section	.nv.constant0._Z17reduce_sum_kernelPKfPfi,"a",@progbits
	.sectionflags	@""
	.align	4
.nv.constant0._Z17reduce_sum_kernelPKfPfi:
	.zero		916


//--------------------- .nv.constant0._Z19jsd_backward_kernelPKfPffi --------------------------
	.section	.nv.constant0._Z19jsd_backward_kernelPKfPffi,"a",@progbits
	.sectionflags	@""
	.align	4
.nv.constant0._Z19jsd_backward_kernelPKfPffi:
	.zero		920


//--------------------- .nv.constant0._Z10jsd_kernelPKfiS0_iPfiS1_iPKifiiib --------------------------
	.section	.nv.constant0._Z10jsd_kernelPKfiS0_iPfiS1_iPKifiiib,"a",@progbits
	.sectionflags	@""
	.align	4
.nv.constant0._Z10jsd_kernelPKfiS0_iPfiS1_iPKifiiib:
	.zero		985


//--------------------- SYMBOLS --------------------------

	.type		.nv.reservedSmem.offset0,@object
	.size		.nv.reservedSmem.offset0,0x4
	.type		.nv.reservedSmem.cap,@object
	.size		.nv.reservedSmem.cap,0x4
